//
// Generated by NVIDIA NVVM Compiler
//
// Compiler Build ID: CL-36424714
// Cuda compilation tools, release 13.0, V13.0.88
// Based on NVVM 20.0.0
//

.version 9.0
.target sm_100
.address_size 64

	// .globl	_Z15relu_activationPfi
// _ZZ18softmax_activationPfiE9total_sum has been demoted

.visible .entry _Z15relu_activationPfi(
	.param .u64 .ptr .align 1 _Z15relu_activationPfi_param_0,
	.param .u32 _Z15relu_activationPfi_param_1
)
{
	.reg .pred 	%p<3>;
	.reg .b32 	%r<6>;
	.reg .b32 	%f<3>;
	.reg .b64 	%rd<5>;

	ld.param.u64 	%rd1, [_Z15relu_activationPfi_param_0];
	ld.param.u32 	%r2, [_Z15relu_activationPfi_param_1];
	mov.u32 	%r3, %ctaid.x;
	mov.u32 	%r4, %ntid.x;
	mov.u32 	%r5, %tid.x;
	mad.lo.s32 	%r1, %r3, %r4, %r5;
	setp.ge.s32 	%p1, %r1, %r2;
	@%p1 bra 	$L__BB0_2;
	cvta.to.global.u64 	%rd2, %rd1;
	mul.wide.s32 	%rd3, %r1, 4;
	add.s64 	%rd4, %rd2, %rd3;
	ld.global.f32 	%f1, [%rd4];
	setp.lt.f32 	%p2, %f1, 0f00000000;
	selp.f32 	%f2, 0f00000000, %f1, %p2;
	st.global.f32 	[%rd4], %f2;
$L__BB0_2:
	ret;

}
	// .globl	_Z18softmax_activationPfi
.visible .entry _Z18softmax_activationPfi(
	.param .u64 .ptr .align 1 _Z18softmax_activationPfi_param_0,
	.param .u32 _Z18softmax_activationPfi_param_1
)
{
	.reg .pred 	%p<2>;
	.reg .b32 	%r<5>;
	.reg .b32 	%f<17>;
	.reg .b64 	%rd<5>;
	// demoted variable
	.shared .align 4 .f32 _ZZ18softmax_activationPfiE9total_sum;
	ld.param.u64 	%rd1, [_Z18softmax_activationPfi_param_0];
	mov.u32 	%r1, %tid.x;
	setp.ne.s32 	%p1, %r1, 0;
	@%p1 bra 	$L__BB1_2;
	mov.b32 	%r2, 0;
	st.shared.u32 	[_ZZ18softmax_activationPfiE9total_sum], %r2;
$L__BB1_2:
	cvta.to.global.u64 	%rd2, %rd1;
	bar.sync 	0;
	mul.wide.u32 	%rd3, %r1, 4;
	add.s64 	%rd4, %rd2, %rd3;
	ld.global.f32 	%f1, [%rd4];
	fma.rn.f32 	%f2, %f1, 0f3BBB989D, 0f3F000000;
	cvt.sat.f32.f32 	%f3, %f2;
	mov.f32 	%f4, 0f4B400001;
	mov.f32 	%f5, 0f437C0000;
	fma.rm.f32 	%f6, %f3, %f5, %f4;
	add.f32 	%f7, %f6, 0fCB40007F;
	neg.f32 	%f8, %f7;
	fma.rn.f32 	%f9, %f1, 0f3FB8AA3B, %f8;
	fma.rn.f32 	%f10, %f1, 0f32A57060, %f9;
	mov.b32 	%r3, %f6;
	shl.b32 	%r4, %r3, 23;
	mov.b32 	%f11, %r4;
	ex2.approx.ftz.f32 	%f12, %f10;
	mul.f32 	%f13, %f12, %f11;
	atom.shared.add.f32 	%f14, [_ZZ18softmax_activationPfiE9total_sum], %f13;
	bar.sync 	0;
	ld.shared.f32 	%f15, [_ZZ18softmax_activationPfiE9total_sum];
	div.rn.f32 	%f16, %f13, %f15;
	st.global.f32 	[%rd4], %f16;
	ret;

}
	// .globl	_Z14convolution_2dPfS_S_iiiiiiiii
.visible .entry _Z14convolution_2dPfS_S_iiiiiiiii(
	.param .u64 .ptr .align 1 _Z14convolution_2dPfS_S_iiiiiiiii_param_0,
	.param .u64 .ptr .align 1 _Z14convolution_2dPfS_S_iiiiiiiii_param_1,
	.param .u64 .ptr .align 1 _Z14convolution_2dPfS_S_iiiiiiiii_param_2,
	.param .u32 _Z14convolution_2dPfS_S_iiiiiiiii_param_3,
	.param .u32 _Z14convolution_2dPfS_S_iiiiiiiii_param_4,
	.param .u32 _Z14convolution_2dPfS_S_iiiiiiiii_param_5,
	.param .u32 _Z14convolution_2dPfS_S_iiiiiiiii_param_6,
	.param .u32 _Z14convolution_2dPfS_S_iiiiiiiii_param_7,
	.param .u32 _Z14convolution_2dPfS_S_iiiiiiiii_param_8,
	.param .u32 _Z14convolution_2dPfS_S_iiiiiiiii_param_9,
	.param .u32 _Z14convolution_2dPfS_S_iiiiiiiii_param_10,
	.param .u32 _Z14convolution_2dPfS_S_iiiiiiiii_param_11
)
{
	.reg .pred 	%p<18>;
	.reg .b32 	%r<71>;
	.reg .b32 	%f<121>;
	.reg .b64 	%rd<28>;

	ld.param.u64 	%rd8, [_Z14convolution_2dPfS_S_iiiiiiiii_param_0];
	ld.param.u64 	%rd9, [_Z14convolution_2dPfS_S_iiiiiiiii_param_1];
	ld.param.u32 	%r29, [_Z14convolution_2dPfS_S_iiiiiiiii_param_5];
	ld.param.u32 	%r30, [_Z14convolution_2dPfS_S_iiiiiiiii_param_6];
	ld.param.u32 	%r31, [_Z14convolution_2dPfS_S_iiiiiiiii_param_7];
	ld.param.u32 	%r32, [_Z14convolution_2dPfS_S_iiiiiiiii_param_8];
	ld.param.u32 	%r33, [_Z14convolution_2dPfS_S_iiiiiiiii_param_9];
	ld.param.u32 	%r35, [_Z14convolution_2dPfS_S_iiiiiiiii_param_10];
	ld.param.u32 	%r34, [_Z14convolution_2dPfS_S_iiiiiiiii_param_11];
	cvta.to.global.u64 	%rd1, %rd9;
	cvta.to.global.u64 	%rd2, %rd8;
	mov.u32 	%r37, %ctaid.x;
	mov.u32 	%r38, %ntid.x;
	mov.u32 	%r39, %tid.x;
	mad.lo.s32 	%r1, %r37, %r38, %r39;
	mov.u32 	%r40, %ctaid.y;
	mov.u32 	%r41, %ntid.y;
	mov.u32 	%r42, %tid.y;
	mad.lo.s32 	%r43, %r40, %r41, %r42;
	mov.u32 	%r3, %ctaid.z;
	setp.ge.s32 	%p1, %r1, %r33;
	setp.ge.s32 	%p2, %r43, %r35;
	or.pred  	%p3, %p1, %p2;
	setp.ge.s32 	%p4, %r3, %r34;
	or.pred  	%p5, %p3, %p4;
	@%p5 bra 	$L__BB2_20;
	min.s32 	%r44, %r31, %r30;
	mov.f32 	%f119, 0f00000000;
	min.s32 	%r45, %r44, %r29;
	setp.lt.s32 	%p6, %r45, 1;
	@%p6 bra 	$L__BB2_19;
	and.b32  	%r4, %r29, 15;
	and.b32  	%r5, %r29, 7;
	and.b32  	%r6, %r29, 2147483632;
	and.b32  	%r7, %r29, 3;
	neg.s32 	%r8, %r6;
	add.s64 	%rd3, %rd2, 32;
	add.s64 	%rd4, %rd1, 32;
	mov.f32 	%f119, 0f00000000;
	mov.b32 	%r63, 0;
$L__BB2_3:
	ld.param.u32 	%r62, [_Z14convolution_2dPfS_S_iiiiiiiii_param_3];
	add.s32 	%r48, %r63, %r43;
	mad.lo.s32 	%r10, %r48, %r62, %r1;
	mul.lo.s32 	%r11, %r63, %r30;
	mov.b32 	%r64, 0;
$L__BB2_4:
	setp.lt.u32 	%p7, %r29, 16;
	add.s32 	%r50, %r10, %r64;
	mul.lo.s32 	%r13, %r50, %r29;
	add.s32 	%r51, %r64, %r11;
	mul.lo.s32 	%r14, %r51, %r32;
	mov.b32 	%r69, 0;
	@%p7 bra 	$L__BB2_7;
	mov.u32 	%r65, %r14;
	mov.u32 	%r66, %r13;
	mov.u32 	%r67, %r8;
$L__BB2_6:
	.pragma "nounroll";
	mul.wide.s32 	%rd10, %r66, 4;
	add.s64 	%rd11, %rd3, %rd10;
	mul.wide.s32 	%rd12, %r65, 4;
	add.s64 	%rd13, %rd4, %rd12;
	ld.global.f32 	%f21, [%rd11+-32];
	ld.global.f32 	%f22, [%rd13+-32];
	fma.rn.f32 	%f23, %f21, %f22, %f119;
	ld.global.f32 	%f24, [%rd11+-28];
	ld.global.f32 	%f25, [%rd13+-28];
	fma.rn.f32 	%f26, %f24, %f25, %f23;
	ld.global.f32 	%f27, [%rd11+-24];
	ld.global.f32 	%f28, [%rd13+-24];
	fma.rn.f32 	%f29, %f27, %f28, %f26;
	ld.global.f32 	%f30, [%rd11+-20];
	ld.global.f32 	%f31, [%rd13+-20];
	fma.rn.f32 	%f32, %f30, %f31, %f29;
	ld.global.f32 	%f33, [%rd11+-16];
	ld.global.f32 	%f34, [%rd13+-16];
	fma.rn.f32 	%f35, %f33, %f34, %f32;
	ld.global.f32 	%f36, [%rd11+-12];
	ld.global.f32 	%f37, [%rd13+-12];
	fma.rn.f32 	%f38, %f36, %f37, %f35;
	ld.global.f32 	%f39, [%rd11+-8];
	ld.global.f32 	%f40, [%rd13+-8];
	fma.rn.f32 	%f41, %f39, %f40, %f38;
	ld.global.f32 	%f42, [%rd11+-4];
	ld.global.f32 	%f43, [%rd13+-4];
	fma.rn.f32 	%f44, %f42, %f43, %f41;
	ld.global.f32 	%f45, [%rd11];
	ld.global.f32 	%f46, [%rd13];
	fma.rn.f32 	%f47, %f45, %f46, %f44;
	ld.global.f32 	%f48, [%rd11+4];
	ld.global.f32 	%f49, [%rd13+4];
	fma.rn.f32 	%f50, %f48, %f49, %f47;
	ld.global.f32 	%f51, [%rd11+8];
	ld.global.f32 	%f52, [%rd13+8];
	fma.rn.f32 	%f53, %f51, %f52, %f50;
	ld.global.f32 	%f54, [%rd11+12];
	ld.global.f32 	%f55, [%rd13+12];
	fma.rn.f32 	%f56, %f54, %f55, %f53;
	ld.global.f32 	%f57, [%rd11+16];
	ld.global.f32 	%f58, [%rd13+16];
	fma.rn.f32 	%f59, %f57, %f58, %f56;
	ld.global.f32 	%f60, [%rd11+20];
	ld.global.f32 	%f61, [%rd13+20];
	fma.rn.f32 	%f62, %f60, %f61, %f59;
	ld.global.f32 	%f63, [%rd11+24];
	ld.global.f32 	%f64, [%rd13+24];
	fma.rn.f32 	%f65, %f63, %f64, %f62;
	ld.global.f32 	%f66, [%rd11+28];
	ld.global.f32 	%f67, [%rd13+28];
	fma.rn.f32 	%f119, %f66, %f67, %f65;
	add.s32 	%r67, %r67, 16;
	add.s32 	%r66, %r66, 16;
	add.s32 	%r65, %r65, 16;
	setp.ne.s32 	%p8, %r67, 0;
	mov.u32 	%r69, %r6;
	@%p8 bra 	$L__BB2_6;
$L__BB2_7:
	setp.eq.s32 	%p9, %r4, 0;
	@%p9 bra 	$L__BB2_17;
	add.s32 	%r52, %r4, -1;
	setp.lt.u32 	%p10, %r52, 7;
	@%p10 bra 	$L__BB2_10;
	add.s32 	%r53, %r69, %r13;
	add.s32 	%r54, %r69, %r14;
	mul.wide.s32 	%rd14, %r53, 4;
	add.s64 	%rd15, %rd2, %rd14;
	ld.global.f32 	%f69, [%rd15];
	mul.wide.s32 	%rd16, %r54, 4;
	add.s64 	%rd17, %rd1, %rd16;
	ld.global.f32 	%f70, [%rd17];
	fma.rn.f32 	%f71, %f69, %f70, %f119;
	ld.global.f32 	%f72, [%rd15+4];
	ld.global.f32 	%f73, [%rd17+4];
	fma.rn.f32 	%f74, %f72, %f73, %f71;
	ld.global.f32 	%f75, [%rd15+8];
	ld.global.f32 	%f76, [%rd17+8];
	fma.rn.f32 	%f77, %f75, %f76, %f74;
	ld.global.f32 	%f78, [%rd15+12];
	ld.global.f32 	%f79, [%rd17+12];
	fma.rn.f32 	%f80, %f78, %f79, %f77;
	ld.global.f32 	%f81, [%rd15+16];
	ld.global.f32 	%f82, [%rd17+16];
	fma.rn.f32 	%f83, %f81, %f82, %f80;
	ld.global.f32 	%f84, [%rd15+20];
	ld.global.f32 	%f85, [%rd17+20];
	fma.rn.f32 	%f86, %f84, %f85, %f83;
	ld.global.f32 	%f87, [%rd15+24];
	ld.global.f32 	%f88, [%rd17+24];
	fma.rn.f32 	%f89, %f87, %f88, %f86;
	ld.global.f32 	%f90, [%rd15+28];
	ld.global.f32 	%f91, [%rd17+28];
	fma.rn.f32 	%f119, %f90, %f91, %f89;
	add.s32 	%r69, %r69, 8;
$L__BB2_10:
	setp.eq.s32 	%p11, %r5, 0;
	@%p11 bra 	$L__BB2_17;
	add.s32 	%r55, %r5, -1;
	setp.lt.u32 	%p12, %r55, 3;
	@%p12 bra 	$L__BB2_13;
	add.s32 	%r56, %r69, %r13;
	add.s32 	%r57, %r69, %r14;
	mul.wide.s32 	%rd18, %r56, 4;
	add.s64 	%rd19, %rd2, %rd18;
	ld.global.f32 	%f93, [%rd19];
	mul.wide.s32 	%rd20, %r57, 4;
	add.s64 	%rd21, %rd1, %rd20;
	ld.global.f32 	%f94, [%rd21];
	fma.rn.f32 	%f95, %f93, %f94, %f119;
	ld.global.f32 	%f96, [%rd19+4];
	ld.global.f32 	%f97, [%rd21+4];
	fma.rn.f32 	%f98, %f96, %f97, %f95;
	ld.global.f32 	%f99, [%rd19+8];
	ld.global.f32 	%f100, [%rd21+8];
	fma.rn.f32 	%f101, %f99, %f100, %f98;
	ld.global.f32 	%f102, [%rd19+12];
	ld.global.f32 	%f103, [%rd21+12];
	fma.rn.f32 	%f119, %f102, %f103, %f101;
	add.s32 	%r69, %r69, 4;
$L__BB2_13:
	setp.eq.s32 	%p13, %r7, 0;
	@%p13 bra 	$L__BB2_17;
	setp.eq.s32 	%p14, %r7, 1;
	add.s32 	%r58, %r69, %r13;
	add.s32 	%r59, %r69, %r14;
	mul.wide.s32 	%rd22, %r58, 4;
	add.s64 	%rd5, %rd2, %rd22;
	ld.global.f32 	%f104, [%rd5];
	mul.wide.s32 	%rd23, %r59, 4;
	add.s64 	%rd6, %rd1, %rd23;
	ld.global.f32 	%f105, [%rd6];
	fma.rn.f32 	%f119, %f104, %f105, %f119;
	@%p14 bra 	$L__BB2_17;
	setp.eq.s32 	%p15, %r7, 2;
	ld.global.f32 	%f106, [%rd5+4];
	ld.global.f32 	%f107, [%rd6+4];
	fma.rn.f32 	%f119, %f106, %f107, %f119;
	@%p15 bra 	$L__BB2_17;
	ld.global.f32 	%f108, [%rd5+8];
	ld.global.f32 	%f109, [%rd6+8];
	fma.rn.f32 	%f119, %f108, %f109, %f119;
$L__BB2_17:
	add.s32 	%r64, %r64, 1;
	setp.ne.s32 	%p16, %r64, %r30;
	@%p16 bra 	$L__BB2_4;
	add.s32 	%r63, %r63, 1;
	setp.ne.s32 	%p17, %r63, %r31;
	@%p17 bra 	$L__BB2_3;
$L__BB2_19:
	ld.param.u64 	%rd27, [_Z14convolution_2dPfS_S_iiiiiiiii_param_2];
	mad.lo.s32 	%r60, %r33, %r43, %r1;
	mad.lo.s32 	%r61, %r60, %r34, %r3;
	cvta.to.global.u64 	%rd24, %rd27;
	mul.wide.s32 	%rd25, %r61, 4;
	add.s64 	%rd26, %rd24, %rd25;
	st.global.f32 	[%rd26], %f119;
$L__BB2_20:
	ret;

}


// ===== COMPILED SASS (sm_100) =====

	.target	sm_100

	.elftype	@"ET_EXEC"


//--------------------- .note.nv.tkinfo           --------------------------
	.section	.note.nv.tkinfo,"",@"SHT_NOTE"
	.sectionflags	@"SHF_NOTE_NV_TKINFO"
	.tkinfo
        /*0018*/ 	.word	0x00000002
        /*0030*/ 	.string	""
        /*0030*/ 	.string	"ptxas"
        /*0030*/ 	.string	"Cuda compilation tools, release 13.0, V13.0.88"
        /*0030*/ 	.string	"Build cuda_13.0.r13.0/compiler.36424714_0"
        /*0030*/ 	.string	"-arch sm_100 -m 64 "



//--------------------- .note.nv.cuinfo           --------------------------
	.section	.note.nv.cuinfo,"",@"SHT_NOTE"
	.sectionflags	@"SHF_NOTE_NV_CUINFO"
        /*0018*/ 	.short	0x0002
        /*001a*/ 	.short	0x0064
        /*001c*/ 	.short	0x0082
	.zero		2


//--------------------- .nv.info                  --------------------------
	.section	.nv.info,"",@"SHT_CUDA_INFO"
	.align	4


	//----- nvinfo : EIATTR_REGCOUNT
	.align		4
        /*0000*/ 	.byte	0x04, 0x2f
        /*0002*/ 	.short	(.L_1 - .L_0)
	.align		4
.L_0:
        /*0004*/ 	.word	index@(_Z15relu_activationPfi)
        /*0008*/ 	.word	0x00000008


	//----- nvinfo : EIATTR_FRAME_SIZE
	.align		4
.L_1:
        /*000c*/ 	.byte	0x04, 0x11
        /*000e*/ 	.short	(.L_3 - .L_2)
	.align		4
.L_2:
        /*0010*/ 	.word	index@(_Z15relu_activationPfi)
        /*0014*/ 	.word	0x00000000


	//----- nvinfo : EIATTR_REGCOUNT
	.align		4
.L_3:
        /*0018*/ 	.byte	0x04, 0x2f
        /*001a*/ 	.short	(.L_5 - .L_4)
	.align		4
.L_4:
        /*001c*/ 	.word	index@(_Z18softmax_activationPfi)
        /*0020*/ 	.word	0x00000010


	//----- nvinfo : EIATTR_FRAME_SIZE
	.align		4
.L_5:
        /*0024*/ 	.byte	0x04, 0x11
        /*0026*/ 	.short	(.L_7 - .L_6)
	.align		4
.L_6:
        /*0028*/ 	.word	index@($__internal_0_$__cuda_sm3x_div_rn_noftz_f32_slowpath)
        /*002c*/ 	.word	0x00000000


	//----- nvinfo : EIATTR_FRAME_SIZE
	.align		4
.L_7:
        /*0030*/ 	.byte	0x04, 0x11
        /*0032*/ 	.short	(.L_9 - .L_8)
	.align		4
.L_8:
        /*0034*/ 	.word	index@(_Z18softmax_activationPfi)
        /*0038*/ 	.word	0x00000000


	//----- nvinfo : EIATTR_REGCOUNT
	.align		4
.L_9:
        /*003c*/ 	.byte	0x04, 0x2f
        /*003e*/ 	.short	(.L_11 - .L_10)
	.align		4
.L_10:
        /*0040*/ 	.word	index@(_Z14convolution_2dPfS_S_iiiiiiiii)
        /*0044*/ 	.word	0x00000020


	//----- nvinfo : EIATTR_FRAME_SIZE
	.align		4
.L_11:
        /*0048*/ 	.byte	0x04, 0x11
        /*004a*/ 	.short	(.L_13 - .L_12)
	.align		4
.L_12:
        /*004c*/ 	.word	index@(_Z14convolution_2dPfS_S_iiiiiiiii)
        /*0050*/ 	.word	0x00000000


	//----- nvinfo : EIATTR_MIN_STACK_SIZE
	.align		4
.L_13:
        /*0054*/ 	.byte	0x04, 0x12
        /*0056*/ 	.short	(.L_15 - .L_14)
	.align		4
.L_14:
        /*0058*/ 	.word	index@(_Z14convolution_2dPfS_S_iiiiiiiii)
        /*005c*/ 	.word	0x00000000


	//----- nvinfo : EIATTR_MIN_STACK_SIZE
	.align		4
.L_15:
        /*0060*/ 	.byte	0x04, 0x12
        /*0062*/ 	.short	(.L_17 - .L_16)
	.align		4
.L_16:
        /*0064*/ 	.word	index@(_Z18softmax_activationPfi)
        /*0068*/ 	.word	0x00000000


	//----- nvinfo : EIATTR_MIN_STACK_SIZE
	.align		4
.L_17:
        /*006c*/ 	.byte	0x04, 0x12
        /*006e*/ 	.short	(.L_19 - .L_18)
	.align		4
.L_18:
        /*0070*/ 	.word	index@(_Z15relu_activationPfi)
        /*0074*/ 	.word	0x00000000
.L_19:


//--------------------- .nv.compat                --------------------------
	.section	.nv.compat,"",@"SHT_CUDA_COMPAT_INFO"
	.align	4
        /*0000*/ 	.byte	0x02, 0x09, 0x00, 0x00, 0x02, 0x02, 0x01, 0x00, 0x02, 0x05, 0x05, 0x00, 0x03, 0x07, 0x01, 0x01
        /*0010*/ 	.byte	0x02, 0x03, 0x00, 0x00, 0x02, 0x06, 0x01, 0x00, 0x04, 0x0b, 0x08, 0x00, 0x01, 0x00, 0x00, 0x00
        /*0020*/ 	.byte	0x00, 0x00, 0x00, 0x00


//--------------------- .nv.info._Z14convolution_2dPfS_S_iiiiiiiii --------------------------
	.section	.nv.info._Z14convolution_2dPfS_S_iiiiiiiii,"",@"SHT_CUDA_INFO"
	.sectionflags	@""
	.align	4


	//----- nvinfo : EIATTR_CUDA_API_VERSION
	.align		4
        /*0000*/ 	.byte	0x04, 0x37
        /*0002*/ 	.short	(.L_21 - .L_20)
.L_20:
        /*0004*/ 	.word	0x00000082


	//----- nvinfo : EIATTR_KPARAM_INFO
	.align		4
.L_21:
        /*0008*/ 	.byte	0x04, 0x17
        /*000a*/ 	.short	(.L_23 - .L_22)
.L_22:
        /*000c*/ 	.word	0x00000000
        /*0010*/ 	.short	0x000b
        /*0012*/ 	.short	0x0038
        /*0014*/ 	.byte	0x00, 0xf0, 0x11, 0x00


	//----- nvinfo : EIATTR_KPARAM_INFO
	.align		4
.L_23:
        /*0018*/ 	.byte	0x04, 0x17
        /*001a*/ 	.short	(.L_25 - .L_24)
.L_24:
        /*001c*/ 	.word	0x00000000
        /*0020*/ 	.short	0x000a
        /*0022*/ 	.short	0x0034
        /*0024*/ 	.byte	0x00, 0xf0, 0x11, 0x00


	//----- nvinfo : EIATTR_KPARAM_INFO
	.align		4
.L_25:
        /*0028*/ 	.byte	0x04, 0x17
        /*002a*/ 	.short	(.L_27 - .L_26)
.L_26:
        /*002c*/ 	.word	0x00000000
        /*0030*/ 	.short	0x0009
        /*0032*/ 	.short	0x0030
        /*0034*/ 	.byte	0x00, 0xf0, 0x11, 0x00


	//----- nvinfo : EIATTR_KPARAM_INFO
	.align		4
.L_27:
        /*0038*/ 	.byte	0x04, 0x17
        /*003a*/ 	.short	(.L_29 - .L_28)
.L_28:
        /*003c*/ 	.word	0x00000000
        /*0040*/ 	.short	0x0008
        /*0042*/ 	.short	0x002c
        /*0044*/ 	.byte	0x00, 0xf0, 0x11, 0x00


	//----- nvinfo : EIATTR_KPARAM_INFO
	.align		4
.L_29:
        /*0048*/ 	.byte	0x04, 0x17
        /*004a*/ 	.short	(.L_31 - .L_30)
.L_30:
        /*004c*/ 	.word	0x00000000
        /*0050*/ 	.short	0x0007
        /*0052*/ 	.short	0x0028
        /*0054*/ 	.byte	0x00, 0xf0, 0x11, 0x00


	//----- nvinfo : EIATTR_KPARAM_INFO
	.align		4
.L_31:
        /*0058*/ 	.byte	0x04, 0x17
        /*005a*/ 	.short	(.L_33 - .L_32)
.L_32:
        /*005c*/ 	.word	0x00000000
        /*0060*/ 	.short	0x0006
        /*0062*/ 	.short	0x0024
        /*0064*/ 	.byte	0x00, 0xf0, 0x11, 0x00


	//----- nvinfo : EIATTR_KPARAM_INFO
	.align		4
.L_33:
        /*0068*/ 	.byte	0x04, 0x17
        /*006a*/ 	.short	(.L_35 - .L_34)
.L_34:
        /*006c*/ 	.word	0x00000000
        /*0070*/ 	.short	0x0005
        /*0072*/ 	.short	0x0020
        /*0074*/ 	.byte	0x00, 0xf0, 0x11, 0x00


	//----- nvinfo : EIATTR_KPARAM_INFO
	.align		4
.L_35:
        /*0078*/ 	.byte	0x04, 0x17
        /*007a*/ 	.short	(.L_37 - .L_36)
.L_36:
        /*007c*/ 	.word	0x00000000
        /*0080*/ 	.short	0x0004
        /*0082*/ 	.short	0x001c
        /*0084*/ 	.byte	0x00, 0xf0, 0x11, 0x00


	//----- nvinfo : EIATTR_KPARAM_INFO
	.align		4
.L_37:
        /*0088*/ 	.byte	0x04, 0x17
        /*008a*/ 	.short	(.L_39 - .L_38)
.L_38:
        /*008c*/ 	.word	0x00000000
        /*0090*/ 	.short	0x0003
        /*0092*/ 	.short	0x0018
        /*0094*/ 	.byte	0x00, 0xf0, 0x11, 0x00


	//----- nvinfo : EIATTR_KPARAM_INFO
	.align		4
.L_39:
        /*0098*/ 	.byte	0x04, 0x17
        /*009a*/ 	.short	(.L_41 - .L_40)
.L_40:
        /*009c*/ 	.word	0x00000000
        /*00a0*/ 	.short	0x0002
        /*00a2*/ 	.short	0x0010
        /*00a4*/ 	.byte	0x00, 0xf5, 0x21, 0x00


	//----- nvinfo : EIATTR_KPARAM_INFO
	.align		4
.L_41:
        /*00a8*/ 	.byte	0x04, 0x17
        /*00aa*/ 	.short	(.L_43 - .L_42)
.L_42:
        /*00ac*/ 	.word	0x00000000
        /*00b0*/ 	.short	0x0001
        /*00b2*/ 	.short	0x0008
        /*00b4*/ 	.byte	0x00, 0xf5, 0x21, 0x00


	//----- nvinfo : EIATTR_KPARAM_INFO
	.align		4
.L_43:
        /*00b8*/ 	.byte	0x04, 0x17
        /*00ba*/ 	.short	(.L_45 - .L_44)
.L_44:
        /*00bc*/ 	.word	0x00000000
        /*00c0*/ 	.short	0x0000
        /*00c2*/ 	.short	0x0000
        /*00c4*/ 	.byte	0x00, 0xf5, 0x21, 0x00


	//----- nvinfo : EIATTR_SPARSE_MMA_MASK
	.align		4
.L_45:
        /*00c8*/ 	.byte	0x03, 0x50
        /*00ca*/ 	.short	0x0000


	//----- nvinfo : EIATTR_MAXREG_COUNT
	.align		4
        /*00cc*/ 	.byte	0x03, 0x1b
        /*00ce*/ 	.short	0x00ff


	//----- nvinfo : EIATTR_MERCURY_ISA_VERSION
	.align		4
        /*00d0*/ 	.byte	0x03, 0x5f
        /*00d2*/ 	.short	0x0101


	//----- nvinfo : EIATTR_VRC_CTA_INIT_COUNT
	.align		4
        /*00d4*/ 	.byte	0x02, 0x4a
	.zero		1
	.zero		1


	//----- nvinfo : EIATTR_EXIT_INSTR_OFFSETS
	.align		4
        /*00d8*/ 	.byte	0x04, 0x1c
        /*00da*/ 	.short	(.L_47 - .L_46)


	//   ....[0]....
.L_46:
        /*00dc*/ 	.word	0x000000f0


	//   ....[1]....
        /*00e0*/ 	.word	0x00000ce0


	//----- nvinfo : EIATTR_CBANK_PARAM_SIZE
	.align		4
.L_47:
        /*00e4*/ 	.byte	0x03, 0x19
        /*00e6*/ 	.short	0x003c


	//----- nvinfo : EIATTR_PARAM_CBANK
	.align		4
        /*00e8*/ 	.byte	0x04, 0x0a
        /*00ea*/ 	.short	(.L_49 - .L_48)
	.align		4
.L_48:
        /*00ec*/ 	.word	index@(.nv.constant0._Z14convolution_2dPfS_S_iiiiiiiii)
        /*00f0*/ 	.short	0x0380
        /*00f2*/ 	.short	0x003c


	//----- nvinfo : EIATTR_SW_WAR
	.align		4
.L_49:
        /*00f4*/ 	.byte	0x04, 0x36
        /*00f6*/ 	.short	(.L_51 - .L_50)
.L_50:
        /*00f8*/ 	.word	0x00000008
.L_51:


//--------------------- .nv.info._Z18softmax_activationPfi --------------------------
	.section	.nv.info._Z18softmax_activationPfi,"",@"SHT_CUDA_INFO"
	.sectionflags	@""
	.align	4


	//----- nvinfo : EIATTR_CUDA_API_VERSION
	.align		4
        /*0000*/ 	.byte	0x04, 0x37
        /*0002*/ 	.short	(.L_53 - .L_52)
.L_52:
        /*0004*/ 	.word	0x00000082


	//----- nvinfo : EIATTR_KPARAM_INFO
	.align		4
.L_53:
        /*0008*/ 	.byte	0x04, 0x17
        /*000a*/ 	.short	(.L_55 - .L_54)
.L_54:
        /*000c*/ 	.word	0x00000000
        /*0010*/ 	.short	0x0001
        /*0012*/ 	.short	0x0008
        /*0014*/ 	.byte	0x00, 0xf0, 0x11, 0x00


	//----- nvinfo : EIATTR_KPARAM_INFO
	.align		4
.L_55:
        /*0018*/ 	.byte	0x04, 0x17
        /*001a*/ 	.short	(.L_57 - .L_56)
.L_56:
        /*001c*/ 	.word	0x00000000
        /*0020*/ 	.short	0x0000
        /*0022*/ 	.short	0x0000
        /*0024*/ 	.byte	0x00, 0xf5, 0x21, 0x00


	//----- nvinfo : EIATTR_SPARSE_MMA_MASK
	.align		4
.L_57:
        /*0028*/ 	.byte	0x03, 0x50
        /*002a*/ 	.short	0x0000


	//----- nvinfo : EIATTR_MAXREG_COUNT
	.align		4
        /*002c*/ 	.byte	0x03, 0x1b
        /*002e*/ 	.short	0x00ff


	//----- nvinfo : EIATTR_NUM_BARRIERS
	.align		4
        /*0030*/ 	.byte	0x02, 0x4c
        /*0032*/ 	.byte	0x01
	.zero		1


	//----- nvinfo : EIATTR_MERCURY_ISA_VERSION
	.align		4
        /*0034*/ 	.byte	0x03, 0x5f
        /*0036*/ 	.short	0x0101


	//----- nvinfo : EIATTR_VRC_CTA_INIT_COUNT
	.align		4
        /*0038*/ 	.byte	0x02, 0x4a
	.zero		1
	.zero		1


	//----- nvinfo : EIATTR_EXIT_INSTR_OFFSETS
	.align		4
        /*003c*/ 	.byte	0x04, 0x1c
        /*003e*/ 	.short	(.L_59 - .L_58)


	//   ....[0]....
.L_58:
        /*0040*/ 	.word	0x000002d0


	//----- nvinfo : EIATTR_CRS_STACK_SIZE
	.align		4
.L_59:
        /*0044*/ 	.byte	0x04, 0x1e
        /*0046*/ 	.short	(.L_61 - .L_60)
.L_60:
        /*0048*/ 	.word	0x00000000


	//----- nvinfo : EIATTR_CBANK_PARAM_SIZE
	.align		4
.L_61:
        /*004c*/ 	.byte	0x03, 0x19
        /*004e*/ 	.short	0x000c


	//----- nvinfo : EIATTR_PARAM_CBANK
	.align		4
        /*0050*/ 	.byte	0x04, 0x0a
        /*0052*/ 	.short	(.L_63 - .L_62)
	.align		4
.L_62:
        /*0054*/ 	.word	index@(.nv.constant0._Z18softmax_activationPfi)
        /*0058*/ 	.short	0x0380
        /*005a*/ 	.short	0x000c


	//----- nvinfo : EIATTR_SW_WAR
	.align		4
.L_63:
        /*005c*/ 	.byte	0x04, 0x36
        /*005e*/ 	.short	(.L_65 - .L_64)
.L_64:
        /*0060*/ 	.word	0x00000008
.L_65:


//--------------------- .nv.info._Z15relu_activationPfi --------------------------
	.section	.nv.info._Z15relu_activationPfi,"",@"SHT_CUDA_INFO"
	.sectionflags	@""
	.align	4


	//----- nvinfo : EIATTR_CUDA_API_VERSION
	.align		4
        /*0000*/ 	.byte	0x04, 0x37
        /*0002*/ 	.short	(.L_67 - .L_66)
.L_66:
        /*0004*/ 	.word	0x00000082


	//----- nvinfo : EIATTR_KPARAM_INFO
	.align		4
.L_67:
        /*0008*/ 	.byte	0x04, 0x17
        /*000a*/ 	.short	(.L_69 - .L_68)
.L_68:
        /*000c*/ 	.word	0x00000000
        /*0010*/ 	.short	0x0001
        /*0012*/ 	.short	0x0008
        /*0014*/ 	.byte	0x00, 0xf0, 0x11, 0x00


	//----- nvinfo : EIATTR_KPARAM_INFO
	.align		4
.L_69:
        /*0018*/ 	.byte	0x04, 0x17
        /*001a*/ 	.short	(.L_71 - .L_70)
.L_70:
        /*001c*/ 	.word	0x00000000
        /*0020*/ 	.short	0x0000
        /*0022*/ 	.short	0x0000
        /*0024*/ 	.byte	0x00, 0xf5, 0x21, 0x00


	//----- nvinfo : EIATTR_SPARSE_MMA_MASK
	.align		4
.L_71:
        /*0028*/ 	.byte	0x03, 0x50
        /*002a*/ 	.short	0x0000


	//----- nvinfo : EIATTR_MAXREG_COUNT
	.align		4
        /*002c*/ 	.byte	0x03, 0x1b
        /*002e*/ 	.short	0x00ff


	//----- nvinfo : EIATTR_MERCURY_ISA_VERSION
	.align		4
        /*0030*/ 	.byte	0x03, 0x5f
        /*0032*/ 	.short	0x0101


	//----- nvinfo : EIATTR_VRC_CTA_INIT_COUNT
	.align		4
        /*0034*/ 	.byte	0x02, 0x4a
	.zero		1
	.zero		1


	//----- nvinfo : EIATTR_EXIT_INSTR_OFFSETS
	.align		4
        /*0038*/ 	.byte	0x04, 0x1c
        /*003a*/ 	.short	(.L_73 - .L_72)


	//   ....[0]....
.L_72:
        /*003c*/ 	.word	0x00000070


	//   ....[1]....
        /*0040*/ 	.word	0x000000f0


	//----- nvinfo : EIATTR_CBANK_PARAM_SIZE
	.align		4
.L_73:
        /*0044*/ 	.byte	0x03, 0x19
        /*0046*/ 	.short	0x000c


	//----- nvinfo : EIATTR_PARAM_CBANK
	.align		4
        /*0048*/ 	.byte	0x04, 0x0a
        /*004a*/ 	.short	(.L_75 - .L_74)
	.align		4
.L_74:
        /*004c*/ 	.word	index@(.nv.constant0._Z15relu_activationPfi)
        /*0050*/ 	.short	0x0380
        /*0052*/ 	.short	0x000c


	//----- nvinfo : EIATTR_SW_WAR
	.align		4
.L_75:
        /*0054*/ 	.byte	0x04, 0x36
        /*0056*/ 	.short	(.L_77 - .L_76)
.L_76:
        /*0058*/ 	.word	0x00000008
.L_77:


//--------------------- .nv.callgraph             --------------------------
	.section	.nv.callgraph,"",@"SHT_CUDA_CALLGRAPH"
	.align	4
	.sectionentsize	8
	.align		4
        /*0000*/ 	.word	0x00000000
	.align		4
        /*0004*/ 	.word	0xffffffff
	.align		4
        /*0008*/ 	.word	0x00000000
	.align		4
        /*000c*/ 	.word	0xfffffffe
	.align		4
        /*0010*/ 	.word	0x00000000
	.align		4
        /*0014*/ 	.word	0xfffffffd
	.align		4
        /*0018*/ 	.word	0x00000000
	.align		4
        /*001c*/ 	.word	0xfffffffc


//--------------------- .text._Z14convolution_2dPfS_S_iiiiiiiii --------------------------
	.section	.text._Z14convolution_2dPfS_S_iiiiiiiii,"ax",@progbits
	.align	128
        .global         _Z14convolution_2dPfS_S_iiiiiiiii
        .type           _Z14convolution_2dPfS_S_iiiiiiiii,@function
        .size           _Z14convolution_2dPfS_S_iiiiiiiii,(.L_x_27 - _Z14convolution_2dPfS_S_iiiiiiiii)
        .other          _Z14convolution_2dPfS_S_iiiiiiiii,@"STO_CUDA_ENTRY STV_DEFAULT"
_Z14convolution_2dPfS_S_iiiiiiiii:
.text._Z14convolution_2dPfS_S_iiiiiiiii:
[----:B------:R-:W-:Y:S01]  /*0000*/  LDC R1, c[0x0][0x37c] ;  /* 0x0000df00ff017b82 */ /* 0x000fe20000000800 */
[----:B------:R-:W0:Y:S07]  /*0010*/  S2R R3, SR_TID.Y ;  /* 0x0000000000037919 */ /* 0x000e2e0000002200 */
[----:B------:R-:W1:Y:S01]  /*0020*/  LDC R7, c[0x0][0x360] ;  /* 0x0000d800ff077b82 */ /* 0x000e620000000800 */
[----:B------:R-:W2:Y:S01]  /*0030*/  LDCU.64 UR6, c[0x0][0x3b0] ;  /* 0x00007600ff0677ac */ /* 0x000ea20008000a00 */
[----:B------:R-:W1:Y:S06]  /*0040*/  S2R R2, SR_TID.X ;  /* 0x0000000000027919 */ /* 0x000e6c0000002100 */
[----:B------:R-:W0:Y:S08]  /*0050*/  S2UR UR5, SR_CTAID.Y ;  /* 0x00000000000579c3 */ /* 0x000e300000002600 */
[----:B------:R-:W0:Y:S08]  /*0060*/  LDC R0, c[0x0][0x364] ;  /* 0x0000d900ff007b82 */ /* 0x000e300000000800 */
[----:B------:R-:W1:Y:S08]  /*0070*/  S2UR UR4, SR_CTAID.X ;  /* 0x00000000000479c3 */ /* 0x000e700000002500 */
[----:B------:R-:W3:Y:S08]  /*0080*/  S2UR UR16, SR_CTAID.Z ;  /* 0x00000000001079c3 */ /* 0x000ef00000002700 */
[----:B------:R-:W3:Y:S01]  /*0090*/  LDC R4, c[0x0][0x3b8] ;  /* 0x0000ee00ff047b82 */ /* 0x000ee20000000800 */
[----:B0-----:R-:W-:-:S05]  /*00a0*/  IMAD R0, R0, UR5, R3 ;  /* 0x0000000500007c24 */ /* 0x001fca000f8e0203 */
[----:B--2---:R-:W-:Y:S01]  /*00b0*/  ISETP.GE.AND P0, PT, R0, UR7, PT ;  /* 0x0000000700007c0c */ /* 0x004fe2000bf06270 */
[----:B-1----:R-:W-:-:S05]  /*00c0*/  IMAD R7, R7, UR4, R2 ;  /* 0x0000000407077c24 */ /* 0x002fca000f8e0202 */
[----:B------:R-:W-:-:S04]  /*00d0*/  ISETP.GE.OR P0, PT, R7, UR6, P0 ;  /* 0x0000000607007c0c */ /* 0x000fc80008706670 */
[----:B---3--:R-:W-:-:S13]  /*00e0*/  ISETP.LE.OR P0, PT, R4, UR16, P0 ;  /* 0x0000001004007c0c */ /* 0x008fda0008703670 */
[----:B------:R-:W-:Y:S05]  /*00f0*/  @P0 EXIT ;  /* 0x000000000000094d */ /* 0x000fea0003800000 */
[----:B------:R-:W0:Y:S01]  /*0100*/  LDC.64 R8, c[0x0][0x3a0] ;  /* 0x0000e800ff087b82 */ /* 0x000e220000000a00 */
[----:B------:R-:W0:Y:S01]  /*0110*/  LDCU UR4, c[0x0][0x3a8] ;  /* 0x00007500ff0477ac */ /* 0x000e220008000800 */
[----:B------:R-:W-:Y:S01]  /*0120*/  HFMA2 R14, -RZ, RZ, 0, 0 ;  /* 0x00000000ff0e7431 */ /* 0x000fe200000001ff */
[----:B------:R-:W1:Y:S01]  /*0130*/  LDCU.64 UR18, c[0x0][0x358] ;  /* 0x00006b00ff1277ac */ /* 0x000e620008000a00 */
[----:B0-----:R-:W-:-:S04]  /*0140*/  VIMNMX3 R2, R9, UR4, R8, PT ;  /* 0x0000000409027c0f */ /* 0x001fc8000b800108 */
[----:B------:R-:W-:-:S13]  /*0150*/  ISETP.GE.AND P0, PT, R2, 0x1, PT ;  /* 0x000000010200780c */ /* 0x000fda0003f06270 */
[----:B-1----:R-:W-:Y:S05]  /*0160*/  @!P0 BRA `(.L_x_0) ;  /* 0x0000000800c08947 */ /* 0x002fea0003800000 */
[----:B------:R-:W0:Y:S01]  /*0170*/  LDCU.128 UR12, c[0x0][0x380] ;  /* 0x00007000ff0c77ac */ /* 0x000e220008000c00 */
[C---:B------:R-:W-:Y:S02]  /*0180*/  LOP3.LUT R6, R8.reuse, 0x7ffffff0, RZ, 0xc0, !PT ;  /* 0x7ffffff008067812 */ /* 0x040fe400078ec0ff */
[C---:B------:R-:W-:Y:S01]  /*0190*/  LOP3.LUT R22, R8.reuse, 0xf, RZ, 0xc0, !PT ;  /* 0x0000000f08167812 */ /* 0x040fe200078ec0ff */
[----:B------:R-:W-:Y:S01]  /*01a0*/  UMOV UR4, URZ ;  /* 0x000000ff00047c82 */ /* 0x000fe20008000000 */
[C---:B------:R-:W-:Y:S02]  /*01b0*/  LOP3.LUT R24, R8.reuse, 0x7, RZ, 0xc0, !PT ;  /* 0x0000000708187812 */ /* 0x040fe400078ec0ff */
[----:B------:R-:W-:Y:S02]  /*01c0*/  LOP3.LUT R8, R8, 0x3, RZ, 0xc0, !PT ;  /* 0x0000000308087812 */ /* 0x000fe400078ec0ff */
[----:B------:R-:W-:Y:S02]  /*01d0*/  MOV R14, RZ ;  /* 0x000000ff000e7202 */ /* 0x000fe40000000f00 */
[----:B------:R-:W-:Y:S01]  /*01e0*/  IADD3 R10, PT, PT, -R6, RZ, RZ ;  /* 0x000000ff060a7210 */ /* 0x000fe20007ffe1ff */
[----:B0-----:R-:W-:-:S02]  /*01f0*/  UIADD3 UR9, UP0, UPT, UR12, 0x20, URZ ;  /* 0x000000200c097890 */ /* 0x001fc4000ff1e0ff */
[----:B------:R-:W-:Y:S02]  /*0200*/  UIADD3 UR7, UP1, UPT, UR14, 0x20, URZ ;  /* 0x000000200e077890 */ /* 0x000fe4000ff3e0ff */
[----:B------:R-:W-:Y:S02]  /*0210*/  UIADD3.X UR10, UPT, UPT, URZ, UR13, URZ, UP0, !UPT ;  /* 0x0000000dff0a7290 */ /* 0x000fe400087fe4ff */
[----:B------:R-:W-:-:S12]  /*0220*/  UIADD3.X UR8, UPT, UPT, URZ, UR15, URZ, UP1, !UPT ;  /* 0x0000000fff087290 */ /* 0x000fd80008ffe4ff */
.L_x_7:
[----:B------:R-:W0:Y:S01]  /*0230*/  LDCU UR5, c[0x0][0x398] ;  /* 0x00007300ff0577ac */ /* 0x000e220008000800 */
[----:B------:R-:W-:Y:S01]  /*0240*/  IADD3 R2, PT, PT, R0, UR4, RZ ;  /* 0x0000000400027c10 */ /* 0x000fe2000fffe0ff */
[----:B------:R-:W1:Y:S01]  /*0250*/  LDCU UR6, c[0x0][0x3a8] ;  /* 0x00007500ff0677ac */ /* 0x000e620008000800 */
[----:B------:R-:W-:Y:S01]  /*0260*/  UMOV UR12, UR4 ;  /* 0x00000004000c7c82 */ /* 0x000fe20008000000 */
[----:B------:R-:W-:Y:S02]  /*0270*/  UIADD3 UR4, UPT, UPT, UR4, 0x1, URZ ;  /* 0x0000000104047890 */ /* 0x000fe4000fffe0ff */
[----:B0-----:R-:W-:Y:S01]  /*0280*/  IMAD R11, R2, UR5, R7 ;  /* 0x00000005020b7c24 */ /* 0x001fe2000f8e0207 */
[----:B------:R-:W-:Y:S01]  /*0290*/  UMOV UR5, URZ ;  /* 0x000000ff00057c82 */ /* 0x000fe20008000000 */
[----:B-1----:R-:W-:-:S11]  /*02a0*/  UISETP.NE.AND UP1, UPT, UR4, UR6, UPT ;  /* 0x000000060400728c */ /* 0x002fd6000bf25270 */
.L_x_6:
[----:B------:R-:W0:Y:S01]  /*02b0*/  LDCU.64 UR14, c[0x0][0x3a0] ;  /* 0x00007400ff0e77ac */ /* 0x000e220008000a00 */
[----:B------:R-:W-:Y:S01]  /*02c0*/  IADD3 R12, PT, PT, R11, UR5, RZ ;  /* 0x000000050b0c7c10 */ /* 0x000fe2000fffe0ff */
[----:B------:R-:W-:Y:S01]  /*02d0*/  HFMA2 R9, -RZ, RZ, 0, 0 ;  /* 0x00000000ff097431 */ /* 0x000fe200000001ff */
[----:B------:R-:W1:Y:S01]  /*02e0*/  LDCU UR11, c[0x0][0x3ac] ;  /* 0x00007580ff0b77ac */ /* 0x000e620008000800 */
[----:B0-----:R-:W-:Y:S02]  /*02f0*/  UISETP.GE.U32.AND UP0, UPT, UR14, 0x10, UPT ;  /* 0x000000100e00788c */ /* 0x001fe4000bf06070 */
[----:B------:R-:W-:Y:S01]  /*0300*/  IMAD R12, R12, UR14, RZ ;  /* 0x0000000e0c0c7c24 */ /* 0x000fe2000f8e02ff */
[----:B------:R-:W-:Y:S02]  /*0310*/  UIMAD UR6, UR12, UR15, UR5 ;  /* 0x0000000f0c0672a4 */ /* 0x000fe4000f8e0205 */
[----:B------:R-:W-:Y:S02]  /*0320*/  UIADD3 UR5, UPT, UPT, UR5, 0x1, URZ ;  /* 0x0000000105057890 */ /* 0x000fe4000fffe0ff */
[----:B-1----:R-:W-:-:S02]  /*0330*/  UIMAD UR6, UR6, UR11, URZ ;  /* 0x0000000b060672a4 */ /* 0x002fc4000f8e02ff */
[----:B------:R-:W-:Y:S01]  /*0340*/  UISETP.NE.AND UP2, UPT, UR5, UR15, UPT ;  /* 0x0000000f0500728c */ /* 0x000fe2000bf45270 */
[----:B------:R-:W-:Y:S10]  /*0350*/  BRA.U !UP0, `(.L_x_1) ;  /* 0x0000000108fc7547 */ /* 0x000ff4000b800000 */
[----:B------:R-:W-:Y:S02]  /*0360*/  MOV R9, UR6 ;  /* 0x0000000600097c02 */ /* 0x000fe40008000f00 */
[----:B------:R-:W-:Y:S02]  /*0370*/  MOV R15, R12 ;  /* 0x0000000c000f7202 */ /* 0x000fe40000000f00 */
[----:B------:R-:W-:-:S07]  /*0380*/  MOV R13, R10 ;  /* 0x0000000a000d7202 */ /* 0x000fce0000000f00 */
.L_x_2:
[----:B------:R-:W-:Y:S02]  /*0390*/  MOV R2, UR9 ;  /* 0x0000000900027c02 */ /* 0x000fe40008000f00 */
[----:B------:R-:W-:Y:S02]  /*03a0*/  MOV R3, UR10 ;  /* 0x0000000a00037c02 */ /* 0x000fe40008000f00 */
[----:B------:R-:W-:Y:S02]  /*03b0*/  MOV R4, UR7 ;  /* 0x0000000700047c02 */ /* 0x000fe40008000f00 */
[----:B------:R-:W-:Y:S01]  /*03c0*/  MOV R5, UR8 ;  /* 0x0000000800057c02 */ /* 0x000fe20008000f00 */
[----:B------:R-:W-:-:S04]  /*03d0*/  IMAD.WIDE R2, R15, 0x4, R2 ;  /* 0x000000040f027825 */ /* 0x000fc800078e0202 */
[----:B------:R-:W-:Y:S01]  /*03e0*/  IMAD.WIDE R4, R9, 0x4, R4 ;  /* 0x0000000409047825 */ /* 0x000fe200078e0204 */
[----:B------:R-:W2:Y:S04]  /*03f0*/  LDG.E R19, desc[UR18][R2.64+-0x20] ;  /* 0xffffe01202137981 */ /* 0x000ea8000c1e1900 */
[----:B------:R-:W2:Y:S04]  /*0400*/  LDG.E R16, desc[UR18][R4.64+-0x20] ;  /* 0xffffe01204107981 */ /* 0x000ea8000c1e1900 */
[----:B------:R-:W3:Y:S04]  /*0410*/  LDG.E R23, desc[UR18][R2.64+-0x1c] ;  /* 0xffffe41202177981 */ /* 0x000ee8000c1e1900 */
[----:B------:R-:W3:Y:S04]  /*0420*/  LDG.E R26, desc[UR18][R4.64+-0x1c] ;  /* 0xffffe412041a7981 */ /* 0x000ee8000c1e1900 */
[----:B------:R-:W4:Y:S04]  /*0430*/  LDG.E R18, desc[UR18][R2.64+-0x18] ;  /* 0xffffe81202127981 */ /* 0x000f28000c1e1900 */
[----:B------:R-:W4:Y:S04]  /*0440*/  LDG.E R21, desc[UR18][R4.64+-0x18] ;  /* 0xffffe81204157981 */ /* 0x000f28000c1e1900 */
[----:B------:R-:W5:Y:S04]  /*0450*/  LDG.E R20, desc[UR18][R2.64+-0x14] ;  /* 0xffffec1202147981 */ /* 0x000f68000c1e1900 */
[----:B------:R-:W5:Y:S04]  /*0460*/  LDG.E R17, desc[UR18][R4.64+-0x14] ;  /* 0xffffec1204117981 */ /* 0x000f68000c1e1900 */
[----:B------:R-:W5:Y:S04]  /*0470*/  LDG.E R25, desc[UR18][R4.64+-0x10] ;  /* 0xfffff01204197981 */ /* 0x000f68000c1e1900 */
[----:B------:R-:W5:Y:S04]  /*0480*/  LDG.E R27, desc[UR18][R4.64+0x18] ;  /* 0x00001812041b7981 */ /* 0x000f68000c1e1900 */
[----:B------:R-:W5:Y:S01]  /*0490*/  LDG.E R28, desc[UR18][R4.64+0x1c] ;  /* 0x00001c12041c7981 */ /* 0x000f62000c1e1900 */
[----:B--2---:R-:W-:-:S03]  /*04a0*/  FFMA R16, R19, R16, R14 ;  /* 0x0000001013107223 */ /* 0x004fc6000000000e */
[----:B------:R-:W2:Y:S04]  /*04b0*/  LDG.E R14, desc[UR18][R2.64+-0x10] ;  /* 0xfffff012020e7981 */ /* 0x000ea8000c1e1900 */
[----:B------:R-:W2:Y:S01]  /*04c0*/  LDG.E R19, desc[UR18][R4.64+-0xc] ;  /* 0xfffff41204137981 */ /* 0x000ea2000c1e1900 */
[----:B---3--:R-:W-:-:S03]  /*04d0*/  FFMA R23, R23, R26, R16 ;  /* 0x0000001a17177223 */ /* 0x008fc60000000010 */
[----:B------:R-:W3:Y:S04]  /*04e0*/  LDG.E R16, desc[UR18][R2.64+-0xc] ;  /* 0xfffff41202107981 */ /* 0x000ee8000c1e1900 */
[----:B------:R-:W3:Y:S01]  /*04f0*/  LDG.E R26, desc[UR18][R4.64+0x14] ;  /* 0x00001412041a7981 */ /* 0x000ee2000c1e1900 */
[----:B----4-:R-:W-:-:S03]  /*0500*/  FFMA R23, R18, R21, R23 ;  /* 0x0000001512177223 */ /* 0x010fc60000000017 */
[----:B------:R-:W4:Y:S04]  /*0510*/  LDG.E R18, desc[UR18][R2.64+-0x8] ;  /* 0xfffff81202127981 */ /* 0x000f28000c1e1900 */
[----:B------:R-:W4:Y:S01]  /*0520*/  LDG.E R21, desc[UR18][R4.64+-0x8] ;  /* 0xfffff81204157981 */ /* 0x000f22000c1e1900 */
[----:B-----5:R-:W-:-:S03]  /*0530*/  FFMA R17, R20, R17, R23 ;  /* 0x0000001114117223 */ /* 0x020fc60000000017 */
        /* <DEDUP_REMOVED lines=19> */
[----:B------:R-:W3:Y:S04]  /*0670*/  LDG.E R16, desc[UR18][R2.64+0x18] ;  /* 0x0000181202107981 */ /* 0x000ee8000c1e1900 */
[----:B------:R-:W3:Y:S01]  /*0680*/  LDG.E R25, desc[UR18][R2.64+0x1c] ;  /* 0x00001c1202197981 */ /* 0x000ee2000c1e1900 */
[----:B------:R-:W-:Y:S01]  /*0690*/  IADD3 R13, PT, PT, R13, 0x10, RZ ;  /* 0x000000100d0d7810 */ /* 0x000fe20007ffe0ff */
[----:B----4-:R-:W-:-:S03]  /*06a0*/  FFMA R21, R21, R18, R29 ;  /* 0x0000001215157223 */ /* 0x010fc6000000001d */
[----:B------:R-:W-:Y:S01]  /*06b0*/  ISETP.NE.AND P0, PT, R13, RZ, PT ;  /* 0x000000ff0d00720c */ /* 0x000fe20003f05270 */
[----:B-----5:R-:W-:Y:S01]  /*06c0*/  FFMA R21, R20, R23, R21 ;  /* 0x0000001714157223 */ /* 0x020fe20000000015 */
[----:B------:R-:W-:Y:S02]  /*06d0*/  IADD3 R15, PT, PT, R15, 0x10, RZ ;  /* 0x000000100f0f7810 */ /* 0x000fe40007ffe0ff */
[----:B------:R-:W-:Y:S01]  /*06e0*/  IADD3 R9, PT, PT, R9, 0x10, RZ ;  /* 0x0000001009097810 */ /* 0x000fe20007ffe0ff */
[----:B--2---:R-:W-:-:S04]  /*06f0*/  FFMA R14, R14, R17, R21 ;  /* 0x000000110e0e7223 */ /* 0x004fc80000000015 */
[----:B---3--:R-:W-:-:S04]  /*0700*/  FFMA R19, R19, R26, R14 ;  /* 0x0000001a13137223 */ /* 0x008fc8000000000e */
[----:B------:R-:W-:-:S04]  /*0710*/  FFMA R16, R16, R27, R19 ;  /* 0x0000001b10107223 */ /* 0x000fc80000000013 */
[----:B------:R-:W-:Y:S01]  /*0720*/  FFMA R14, R25, R28, R16 ;  /* 0x0000001c190e7223 */ /* 0x000fe20000000010 */
[----:B------:R-:W-:Y:S06]  /*0730*/  @P0 BRA `(.L_x_2) ;  /* 0xfffffffc00140947 */ /* 0x000fec000383ffff */
[----:B------:R-:W-:-:S07]  /*0740*/  MOV R9, R6 ;  /* 0x0000000600097202 */ /* 0x000fce0000000f00 */
.L_x_1:
[----:B------:R-:W-:-:S13]  /*0750*/  ISETP.NE.AND P0, PT, R22, RZ, PT ;  /* 0x000000ff1600720c */ /* 0x000fda0003f05270 */
[----:B------:R-:W-:Y:S05]  /*0760*/  @!P0 BRA `(.L_x_3) ;  /* 0x0000000400388947 */ /* 0x000fea0003800000 */
[----:B------:R-:W-:Y:S02]  /*0770*/  IADD3 R2, PT, PT, R22, -0x1, RZ ;  /* 0xffffffff16027810 */ /* 0x000fe40007ffe0ff */
[----:B------:R-:W-:Y:S02]  /*0780*/  ISETP.NE.AND P1, PT, R24, RZ, PT ;  /* 0x000000ff1800720c */ /* 0x000fe40003f25270 */
[----:B------:R-:W-:-:S13]  /*0790*/  ISETP.GE.U32.AND P0, PT, R2, 0x7, PT ;  /* 0x000000070200780c */ /* 0x000fda0003f06070 */
[----:B------:R-:W-:Y:S05]  /*07a0*/  @!P0 BRA `(.L_x_4) ;  /* 0x00000000007c8947 */ /* 0x000fea0003800000 */
[----:B------:R-:W0:Y:S01]  /*07b0*/  LDC.64 R2, c[0x0][0x380] ;  /* 0x0000e000ff027b82 */ /* 0x000e220000000a00 */
[----:B------:R-:W-:Y:S02]  /*07c0*/  IADD3 R13, PT, PT, R12, R9, RZ ;  /* 0x000000090c0d7210 */ /* 0x000fe40007ffe0ff */
[----:B------:R-:W-:-:S05]  /*07d0*/  IADD3 R15, PT, PT, R9, UR6, RZ ;  /* 0x00000006090f7c10 */ /* 0x000fca000fffe0ff */
[----:B------:R-:W1:Y:S01]  /*07e0*/  LDC.64 R4, c[0x0][0x388] ;  /* 0x0000e200ff047b82 */ /* 0x000e620000000a00 */
[----:B0-----:R-:W-:-:S05]  /*07f0*/  IMAD.WIDE R2, R13, 0x4, R2 ;  /* 0x000000040d027825 */ /* 0x001fca00078e0202 */
[----:B------:R-:W2:Y:S01]  /*0800*/  LDG.E R19, desc[UR18][R2.64] ;  /* 0x0000001202137981 */ /* 0x000ea2000c1e1900 */
[----:B-1----:R-:W-:-:S03]  /*0810*/  IMAD.WIDE R4, R15, 0x4, R4 ;  /* 0x000000040f047825 */ /* 0x002fc600078e0204 */
[----:B------:R-:W3:Y:S04]  /*0820*/  LDG.E R13, desc[UR18][R2.64+0x4] ;  /* 0x00000412020d7981 */ /* 0x000ee8000c1e1900 */
[----:B------:R-:W2:Y:S04]  /*0830*/  LDG.E R21, desc[UR18][R4.64] ;  /* 0x0000001204157981 */ /* 0x000ea8000c1e1900 */
[----:B------:R-:W3:Y:S04]  /*0840*/  LDG.E R16, desc[UR18][R4.64+0x4] ;  /* 0x0000041204107981 */ /* 0x000ee8000c1e1900 */
[----:B------:R-:W4:Y:S04]  /*0850*/  LDG.E R15, desc[UR18][R2.64+0x8] ;  /* 0x00000812020f7981 */ /* 0x000f28000c1e1900 */
[----:B------:R-:W4:Y:S04]  /*0860*/  LDG.E R18, desc[UR18][R4.64+0x8] ;  /* 0x0000081204127981 */ /* 0x000f28000c1e1900 */
[----:B------:R-:W5:Y:S04]  /*0870*/  LDG.E R17, desc[UR18][R2.64+0xc] ;  /* 0x00000c1202117981 */ /* 0x000f68000c1e1900 */
[----:B------:R-:W5:Y:S04]  /*0880*/  LDG.E R20, desc[UR18][R4.64+0xc] ;  /* 0x00000c1204147981 */ /* 0x000f68000c1e1900 */
[----:B------:R-:W5:Y:S04]  /*0890*/  LDG.E R26, desc[UR18][R4.64+0x10] ;  /* 0x00001012041a7981 */ /* 0x000f68000c1e1900 */
[----:B------:R-:W5:Y:S04]  /*08a0*/  LDG.E R28, desc[UR18][R4.64+0x14] ;  /* 0x00001412041c7981 */ /* 0x000f68000c1e1900 */
[----:B------:R-:W5:Y:S04]  /*08b0*/  LDG.E R25, desc[UR18][R4.64+0x18] ;  /* 0x0000181204197981 */ /* 0x000f68000c1e1900 */
[----:B------:R-:W5:Y:S04]  /*08c0*/  LDG.E R23, desc[UR18][R2.64+0x1c] ;  /* 0x00001c1202177981 */ /* 0x000f68000c1e1900 */
[----:B------:R-:W5:Y:S01]  /*08d0*/  LDG.E R27, desc[UR18][R4.64+0x1c] ;  /* 0x00001c12041b7981 */ /* 0x000f62000c1e1900 */
[----:B--2---:R-:W-:-:S03]  /*08e0*/  FFMA R29, R19, R21, R14 ;  /* 0x00000015131d7223 */ /* 0x004fc6000000000e */
[----:B------:R-:W2:Y:S04]  /*08f0*/  LDG.E R21, desc[UR18][R2.64+0x10] ;  /* 0x0000101202157981 */ /* 0x000ea8000c1e1900 */
[----:B------:R-:W2:Y:S04]  /*0900*/  LDG.E R19, desc[UR18][R2.64+0x14] ;  /* 0x0000141202137981 */ /* 0x000ea8000c1e1900 */
[----:B------:R-:W2:Y:S01]  /*0910*/  LDG.E R14, desc[UR18][R2.64+0x18] ;  /* 0x00001812020e7981 */ /* 0x000ea2000c1e1900 */
[----:B---3--:R-:W-:-:S04]  /*0920*/  FFMA R16, R13, R16, R29 ;  /* 0x000000100d107223 */ /* 0x008fc8000000001d */
[----:B----4-:R-:W-:-:S04]  /*0930*/  FFMA R16, R15, R18, R16 ;  /* 0x000000120f107223 */ /* 0x010fc80000000010 */
[----:B-----5:R-:W-:Y:S01]  /*0940*/  FFMA R16, R17, R20, R16 ;  /* 0x0000001411107223 */ /* 0x020fe20000000010 */
[----:B------:R-:W-:-:S03]  /*0950*/  IADD3 R9, PT, PT, R9, 0x8, RZ ;  /* 0x0000000809097810 */ /* 0x000fc60007ffe0ff */
[----:B--2---:R-:W-:-:S04]  /*0960*/  FFMA R16, R21, R26, R16 ;  /* 0x0000001a15107223 */ /* 0x004fc80000000010 */
[----:B------:R-:W-:-:S04]  /*0970*/  FFMA R19, R19, R28, R16 ;  /* 0x0000001c13137223 */ /* 0x000fc80000000010 */
[----:B------:R-:W-:-:S04]  /*0980*/  FFMA R14, R14, R25, R19 ;  /* 0x000000190e0e7223 */ /* 0x000fc80000000013 */
[----:B------:R-:W-:-:S07]  /*0990*/  FFMA R14, R23, R27, R14 ;  /* 0x0000001b170e7223 */ /* 0x000fce000000000e */
.L_x_4:
        /* <DEDUP_REMOVED lines=18> */
[----:B------:R-:W5:Y:S01]  /*0ac0*/  LDG.E R21, desc[UR18][R2.64+0xc] ;  /* 0x00000c1202157981 */ /* 0x000f62000c1e1900 */
[----:B------:R-:W-:Y:S01]  /*0ad0*/  IADD3 R9, PT, PT, R9, 0x4, RZ ;  /* 0x0000000409097810 */ /* 0x000fe20007ffe0ff */
[----:B--2---:R-:W-:-:S04]  /*0ae0*/  FFMA R13, R13, R15, R14 ;  /* 0x0000000f0d0d7223 */ /* 0x004fc8000000000e */
[----:B---3--:R-:W-:-:S04]  /*0af0*/  FFMA R13, R16, R17, R13 ;  /* 0x00000011100d7223 */ /* 0x008fc8000000000d */
[----:B----4-:R-:W-:-:S04]  /*0b00*/  FFMA R13, R18, R19, R13 ;  /* 0x00000013120d7223 */ /* 0x010fc8000000000d */
[----:B-----5:R-:W-:-:S07]  /*0b10*/  FFMA R14, R20, R21, R13 ;  /* 0x00000015140e7223 */ /* 0x020fce000000000d */
.L_x_5:
[----:B------:R-:W-:Y:S05]  /*0b20*/  @!P1 BRA `(.L_x_3) ;  /* 0x0000000000489947 */ /* 0x000fea0003800000 */
[----:B------:R-:W0:Y:S01]  /*0b30*/  LDC.64 R4, c[0x0][0x380] ;  /* 0x0000e000ff047b82 */ /* 0x000e220000000a00 */
[----:B------:R-:W-:Y:S02]  /*0b40*/  IADD3 R13, PT, PT, R12, R9, RZ ;  /* 0x000000090c0d7210 */ /* 0x000fe40007ffe0ff */
[----:B------:R-:W-:-:S05]  /*0b50*/  IADD3 R9, PT, PT, R9, UR6, RZ ;  /* 0x0000000609097c10 */ /* 0x000fca000fffe0ff */
[----:B------:R-:W1:Y:S01]  /*0b60*/  LDC.64 R2, c[0x0][0x388] ;  /* 0x0000e200ff027b82 */ /* 0x000e620000000a00 */
[----:B0-----:R-:W-:-:S04]  /*0b70*/  IMAD.WIDE R4, R13, 0x4, R4 ;  /* 0x000000040d047825 */ /* 0x001fc800078e0204 */
[----:B-1----:R-:W-:Y:S02]  /*0b80*/  IMAD.WIDE R2, R9, 0x4, R2 ;  /* 0x0000000409027825 */ /* 0x002fe400078e0202 */
[----:B------:R-:W2:Y:S04]  /*0b90*/  LDG.E R9, desc[UR18][R4.64] ;  /* 0x0000001204097981 */ /* 0x000ea8000c1e1900 */
[----:B------:R-:W2:Y:S01]  /*0ba0*/  LDG.E R12, desc[UR18][R2.64] ;  /* 0x00000012020c7981 */ /* 0x000ea2000c1e1900 */
[----:B------:R-:W-:Y:S01]  /*0bb0*/  ISETP.NE.AND P0, PT, R8, 0x1, PT ;  /* 0x000000010800780c */ /* 0x000fe20003f05270 */
[----:B--2---:R-:W-:-:S12]  /*0bc0*/  FFMA R14, R9, R12, R14 ;  /* 0x0000000c090e7223 */ /* 0x004fd8000000000e */
[----:B------:R-:W-:Y:S05]  /*0bd0*/  @!P0 BRA `(.L_x_3) ;  /* 0x00000000001c8947 */ /* 0x000fea0003800000 */
[----:B------:R-:W-:Y:S01]  /*0be0*/  ISETP.NE.AND P0, PT, R8, 0x2, PT ;  /* 0x000000020800780c */ /* 0x000fe20003f05270 */
[----:B------:R-:W2:Y:S04]  /*0bf0*/  LDG.E R9, desc[UR18][R4.64+0x4] ;  /* 0x0000041204097981 */ /* 0x000ea8000c1e1900 */
[----:B------:R-:W2:Y:S08]  /*0c00*/  LDG.E R12, desc[UR18][R2.64+0x4] ;  /* 0x00000412020c7981 */ /* 0x000eb0000c1e1900 */
[----:B------:R-:W3:Y:S04]  /*0c10*/  @P0 LDG.E R13, desc[UR18][R4.64+0x8] ;  /* 0x00000812040d0981 */ /* 0x000ee8000c1e1900 */
[----:B------:R-:W3:Y:S01]  /*0c20*/  @P0 LDG.E R15, desc[UR18][R2.64+0x8] ;  /* 0x00000812020f0981 */ /* 0x000ee2000c1e1900 */
[----:B--2---:R-:W-:-:S04]  /*0c30*/  FFMA R14, R9, R12, R14 ;  /* 0x0000000c090e7223 */ /* 0x004fc8000000000e */
[----:B---3--:R-:W-:-:S07]  /*0c40*/  @P0 FFMA R14, R13, R15, R14 ;  /* 0x0000000f0d0e0223 */ /* 0x008fce000000000e */
.L_x_3:
[----:B------:R-:W-:Y:S05]  /*0c50*/  BRA.U UP2, `(.L_x_6) ;  /* 0xfffffff502947547 */ /* 0x000fea000b83ffff */
[----:B------:R-:W-:Y:S05]  /*0c60*/  BRA.U UP1, `(.L_x_7) ;  /* 0xfffffff501707547 */ /* 0x000fea000b83ffff */
.L_x_0:
[----:B------:R-:W0:Y:S01]  /*0c70*/  LDC R5, c[0x0][0x3b8] ;  /* 0x0000ee00ff057b82 */ /* 0x000e220000000800 */
[----:B------:R-:W1:Y:S07]  /*0c80*/  LDCU UR4, c[0x0][0x3b0] ;  /* 0x00007600ff0477ac */ /* 0x000e6e0008000800 */
[----:B------:R-:W2:Y:S01]  /*0c90*/  LDC.64 R2, c[0x0][0x390] ;  /* 0x0000e400ff027b82 */ /* 0x000ea20000000a00 */
[----:B-1----:R-:W-:-:S04]  /*0ca0*/  IMAD R0, R0, UR4, R7 ;  /* 0x0000000400007c24 */ /* 0x002fc8000f8e0207 */
[----:B0-----:R-:W-:-:S04]  /*0cb0*/  IMAD R5, R0, R5, UR16 ;  /* 0x0000001000057e24 */ /* 0x001fc8000f8e0205 */
[----:B--2---:R-:W-:-:S05]  /*0cc0*/  IMAD.WIDE R2, R5, 0x4, R2 ;  /* 0x0000000405027825 */ /* 0x004fca00078e0202 */
[----:B------:R-:W-:Y:S01]  /*0cd0*/  STG.E desc[UR18][R2.64], R14 ;  /* 0x0000000e02007986 */ /* 0x000fe2000c101912 */
[----:B------:R-:W-:Y:S05]  /*0ce0*/  EXIT ;  /* 0x000000000000794d */ /* 0x000fea0003800000 */
.L_x_8:
[----:B------:R-:W-:-:S00]  /*0cf0*/  BRA `(.L_x_8) ;  /* 0xfffffffc00fc7947 */ /* 0x000fc0000383ffff */
[----:B------:R-:W-:-:S00]  /*0d00*/  NOP ;  /* 0x0000000000007918 */ /* 0x000fc00000000000 */
[----:B------:R-:W-:-:S00]  /*0d10*/  NOP ;  /* 0x0000000000007918 */ /* 0x000fc00000000000 */
[----:B------:R-:W-:-:S00]  /*0d20*/  NOP ;  /* 0x0000000000007918 */ /* 0x000fc00000000000 */
[----:B------:R-:W-:-:S00]  /*0d30*/  NOP ;  /* 0x0000000000007918 */ /* 0x000fc00000000000 */
[----:B------:R-:W-:-:S00]  /*0d40*/  NOP ;  /* 0x0000000000007918 */ /* 0x000fc00000000000 */
[----:B------:R-:W-:-:S00]  /*0d50*/  NOP ;  /* 0x0000000000007918 */ /* 0x000fc00000000000 */
[----:B------:R-:W-:-:S00]  /*0d60*/  NOP ;  /* 0x0000000000007918 */ /* 0x000fc00000000000 */
[----:B------:R-:W-:-:S00]  /*0d70*/  NOP ;  /* 0x0000000000007918 */ /* 0x000fc00000000000 */
.L_x_27:


//--------------------- .text._Z18softmax_activationPfi --------------------------
	.section	.text._Z18softmax_activationPfi,"ax",@progbits
	.align	128
        .global         _Z18softmax_activationPfi
        .type           _Z18softmax_activationPfi,@function
        .size           _Z18softmax_activationPfi,(.L_x_26 - _Z18softmax_activationPfi)
        .other          _Z18softmax_activationPfi,@"STO_CUDA_ENTRY STV_DEFAULT"
_Z18softmax_activationPfi:
.text._Z18softmax_activationPfi:
[----:B------:R-:W-:Y:S01]  /*0000*/  LDC R1, c[0x0][0x37c] ;  /* 0x0000df00ff017b82 */ /* 0x000fe20000000800 */
[----:B------:R-:W0:Y:S07]  /*0010*/  S2R R3, SR_TID.X ;  /* 0x0000000000037919 */ /* 0x000e2e0000002100 */
[----:B------:R-:W1:Y:S01]  /*0020*/  S2UR UR5, SR_CgaCtaId ;  /* 0x00000000000579c3 */ /* 0x000e620000008800 */
[----:B------:R-:W-:Y:S01]  /*0030*/  UMOV UR4, 0x400 ;  /* 0x0000040000047882 */ /* 0x000fe20000000000 */
[----:B------:R-:W2:Y:S06]  /*0040*/  LDCU.64 UR6, c[0x0][0x358] ;  /* 0x00006b00ff0677ac */ /* 0x000eac0008000a00 */
[----:B------:R-:W3:Y:S01]  /*0050*/  LDC.64 R4, c[0x0][0x380] ;  /* 0x0000e000ff047b82 */ /* 0x000ee20000000a00 */
[----:B-1----:R-:W-:Y:S01]  /*0060*/  ULEA UR4, UR5, UR4, 0x18 ;  /* 0x0000000405047291 */ /* 0x002fe2000f8ec0ff */
[C---:B0-----:R-:W-:Y:S01]  /*0070*/  ISETP.NE.AND P0, PT, R3.reuse, RZ, PT ;  /* 0x000000ff0300720c */ /* 0x041fe20003f05270 */
[----:B---3--:R-:W-:-:S12]  /*0080*/  IMAD.WIDE.U32 R4, R3, 0x4, R4 ;  /* 0x0000000403047825 */ /* 0x008fd800078e0004 */
[----:B------:R-:W-:Y:S01]  /*0090*/  @!P0 STS [UR4], RZ ;  /* 0x000000ffff008988 */ /* 0x000fe20008000804 */
[----:B------:R-:W-:Y:S06]  /*00a0*/  BAR.SYNC.DEFER_BLOCKING 0x0 ;  /* 0x0000000000007b1d */ /* 0x000fec0000010000 */
[----:B--2---:R-:W2:Y:S01]  /*00b0*/  LDG.E R0, desc[UR6][R4.64] ;  /* 0x0000000604007981 */ /* 0x004ea2000c1e1900 */
[----:B------:R-:W-:Y:S01]  /*00c0*/  IMAD.MOV.U32 R3, RZ, RZ, 0x3bbb989d ;  /* 0x3bbb989dff037424 */ /* 0x000fe200078e00ff */
[----:B------:R-:W-:Y:S01]  /*00d0*/  BSSY.RECONVERGENT B0, `(.L_x_9) ;  /* 0x000000f000007945 */ /* 0x000fe20003800200 */
[----:B------:R-:W-:-:S02]  /*00e0*/  IMAD.MOV.U32 R7, RZ, RZ, 0x437c0000 ;  /* 0x437c0000ff077424 */ /* 0x000fc400078e00ff */
[----:B--2---:R-:W-:-:S04]  /*00f0*/  FFMA.SAT R2, R0, R3, 0.5 ;  /* 0x3f00000000027423 */ /* 0x004fc80000002003 */
[----:B------:R-:W-:-:S04]  /*0100*/  FFMA.RM R2, R2, R7, 12582913 ;  /* 0x4b40000102027423 */ /* 0x000fc80000004007 */
[----:B------:R-:W-:-:S04]  /*0110*/  FADD R3, R2, -12583039 ;  /* 0xcb40007f02037421 */ /* 0x000fc80000000000 */
[----:B------:R-:W-:-:S04]  /*0120*/  FFMA R3, R0, 1.4426950216293334961, -R3 ;  /* 0x3fb8aa3b00037823 */ /* 0x000fc80000000803 */
[----:B------:R-:W-:Y:S01]  /*0130*/  FFMA R0, R0, 1.925963033500011079e-08, R3 ;  /* 0x32a5706000007823 */ /* 0x000fe20000000003 */
[----:B------:R-:W-:-:S05]  /*0140*/  IMAD.SHL.U32 R3, R2, 0x800000, RZ ;  /* 0x0080000002037824 */ /* 0x000fca00078e00ff */
[----:B------:R-:W0:Y:S02]  /*0150*/  MUFU.EX2 R0, R0 ;  /* 0x0000000000007308 */ /* 0x000e240000000800 */
[----:B0-----:R-:W-:-:S07]  /*0160*/  FMUL R3, R3, R0 ;  /* 0x0000000003037220 */ /* 0x001fce0000400000 */
.L_x_10:
[----:B------:R-:W0:Y:S01]  /*0170*/  LDS R6, [UR4] ;  /* 0x00000004ff067984 */ /* 0x000e220008000800 */
[----:B------:R-:W-:Y:S02]  /*0180*/  IMAD.U32 R0, RZ, RZ, UR4 ;  /* 0x00000004ff007e24 */ /* 0x000fe4000f8e00ff */
[----:B0-----:R-:W-:-:S05]  /*0190*/  FADD R7, R3, R6 ;  /* 0x0000000603077221 */ /* 0x001fca0000000000 */
[----:B------:R-:W0:Y:S02]  /*01a0*/  ATOMS.CAST.SPIN P0, [R0], R6, R7 ;  /* 0x000000060000758d */ /* 0x000e240001800007 */
[----:B0-----:R-:W-:Y:S05]  /*01b0*/  @!P0 BRA `(.L_x_10) ;  /* 0xfffffffc00ec8947 */ /* 0x001fea000383ffff */
[----:B------:R-:W-:Y:S05]  /*01c0*/  BSYNC.RECONVERGENT B0 ;  /* 0x0000000000007941 */ /* 0x000fea0003800200 */
.L_x_9:
[----:B------:R-:W-:Y:S06]  /*01d0*/  BAR.SYNC.DEFER_BLOCKING 0x0 ;  /* 0x0000000000007b1d */ /* 0x000fec0000010000 */
[----:B------:R-:W-:Y:S01]  /*01e0*/  BSSY.RECONVERGENT B0, `(.L_x_11) ;  /* 0x000000d000007945 */ /* 0x000fe20003800200 */
[----:B------:R-:W0:Y:S02]  /*01f0*/  LDS R0, [UR4] ;  /* 0x00000004ff007984 */ /* 0x000e240008000800 */
[----:B0-----:R-:W0:Y:S08]  /*0200*/  MUFU.RCP R7, R0 ;  /* 0x0000000000077308 */ /* 0x001e300000001000 */
[----:B------:R-:W1:Y:S01]  /*0210*/  FCHK P0, R3, R0 ;  /* 0x0000000003007302 */ /* 0x000e620000000000 */
[----:B0-----:R-:W-:-:S04]  /*0220*/  FFMA R2, -R0, R7, 1 ;  /* 0x3f80000000027423 */ /* 0x001fc80000000107 */
[----:B------:R-:W-:-:S04]  /*0230*/  FFMA R2, R7, R2, R7 ;  /* 0x0000000207027223 */ /* 0x000fc80000000007 */
[----:B------:R-:W-:-:S04]  /*0240*/  FFMA R7, R3, R2, RZ ;  /* 0x0000000203077223 */ /* 0x000fc800000000ff */
[----:B------:R-:W-:-:S04]  /*0250*/  FFMA R6, -R0, R7, R3 ;  /* 0x0000000700067223 */ /* 0x000fc80000000103 */
[----:B------:R-:W-:Y:S01]  /*0260*/  FFMA R7, R2, R6, R7 ;  /* 0x0000000602077223 */ /* 0x000fe20000000007 */
[----:B-1----:R-:W-:Y:S06]  /*0270*/  @!P0 BRA `(.L_x_12) ;  /* 0x00000000000c8947 */ /* 0x002fec0003800000 */
[----:B------:R-:W-:-:S07]  /*0280*/  MOV R2, 0x2a0 ;  /* 0x000002a000027802 */ /* 0x000fce0000000f00 */
[----:B------:R-:W-:Y:S05]  /*0290*/  CALL.REL.NOINC `($__internal_0_$__cuda_sm3x_div_rn_noftz_f32_slowpath) ;  /* 0x0000000000107944 */ /* 0x000fea0003c00000 */
[----:B------:R-:W-:-:S07]  /*02a0*/  IMAD.MOV.U32 R7, RZ, RZ, R0 ;  /* 0x000000ffff077224 */ /* 0x000fce00078e0000 */
.L_x_12:
[----:B------:R-:W-:Y:S05]  /*02b0*/  BSYNC.RECONVERGENT B0 ;  /* 0x0000000000007941 */ /* 0x000fea0003800200 */
.L_x_11:
[----:B------:R-:W-:Y:S01]  /*02c0*/  STG.E desc[UR6][R4.64], R7 ;  /* 0x0000000704007986 */ /* 0x000fe2000c101906 */
[----:B------:R-:W-:Y:S05]  /*02d0*/  EXIT ;  /* 0x000000000000794d */ /* 0x000fea0003800000 */
        .weak           $__internal_0_$__cuda_sm3x_div_rn_noftz_f32_slowpath
        .type           $__internal_0_$__cuda_sm3x_div_rn_noftz_f32_slowpath,@function
        .size           $__internal_0_$__cuda_sm3x_div_rn_noftz_f32_slowpath,(.L_x_26 - $__internal_0_$__cuda_sm3x_div_rn_noftz_f32_slowpath)
$__internal_0_$__cuda_sm3x_div_rn_noftz_f32_slowpath:
[--C-:B------:R-:W-:Y:S01]  /*02e0*/  SHF.R.U32.HI R7, RZ, 0x17, R0.reuse ;  /* 0x00000017ff077819 */ /* 0x100fe20000011600 */
[----:B------:R-:W-:Y:S01]  /*02f0*/  BSSY.RECONVERGENT B1, `(.L_x_13) ;  /* 0x0000064000017945 */ /* 0x000fe20003800200 */
[--C-:B------:R-:W-:Y:S01]  /*0300*/  SHF.R.U32.HI R6, RZ, 0x17, R3.reuse ;  /* 0x00000017ff067819 */ /* 0x100fe20000011603 */
[----:B------:R-:W-:Y:S01]  /*0310*/  IMAD.MOV.U32 R8, RZ, RZ, R3 ;  /* 0x000000ffff087224 */ /* 0x000fe200078e0003 */
[----:B------:R-:W-:Y:S01]  /*0320*/  LOP3.LUT R7, R7, 0xff, RZ, 0xc0, !PT ;  /* 0x000000ff07077812 */ /* 0x000fe200078ec0ff */
[----:B------:R-:W-:Y:S01]  /*0330*/  IMAD.MOV.U32 R9, RZ, RZ, R0 ;  /* 0x000000ffff097224 */ /* 0x000fe200078e0000 */
[----:B------:R-:W-:-:S03]  /*0340*/  LOP3.LUT R6, R6, 0xff, RZ, 0xc0, !PT ;  /* 0x000000ff06067812 */ /* 0x000fc600078ec0ff */
[----:B------:R-:W-:Y:S02]  /*0350*/  VIADD R12, R7, 0xffffffff ;  /* 0xffffffff070c7836 */ /* 0x000fe40000000000 */
[----:B------:R-:W-:-:S03]  /*0360*/  VIADD R11, R6, 0xffffffff ;  /* 0xffffffff060b7836 */ /* 0x000fc60000000000 */
[----:B------:R-:W-:-:S04]  /*0370*/  ISETP.GT.U32.AND P0, PT, R12, 0xfd, PT ;  /* 0x000000fd0c00780c */ /* 0x000fc80003f04070 */
[----:B------:R-:W-:-:S13]  /*0380*/  ISETP.GT.U32.OR P0, PT, R11, 0xfd, P0 ;  /* 0x000000fd0b00780c */ /* 0x000fda0000704470 */
[----:B------:R-:W-:Y:S01]  /*0390*/  @!P0 IMAD.MOV.U32 R10, RZ, RZ, RZ ;  /* 0x000000ffff0a8224 */ /* 0x000fe200078e00ff */
[----:B------:R-:W-:Y:S06]  /*03a0*/  @!P0 BRA `(.L_x_14) ;  /* 0x00000000005c8947 */ /* 0x000fec0003800000 */
[----:B------:R-:W-:Y:S02]  /*03b0*/  FSETP.GTU.FTZ.AND P0, PT, |R3|, +INF , PT ;  /* 0x7f8000000300780b */ /* 0x000fe40003f1c200 */
[----:B------:R-:W-:-:S04]  /*03c0*/  FSETP.GTU.FTZ.AND P1, PT, |R0|, +INF , PT ;  /* 0x7f8000000000780b */ /* 0x000fc80003f3c200 */
[----:B------:R-:W-:-:S13]  /*03d0*/  PLOP3.LUT P0, PT, P0, P1, PT, 0xf8, 0x8f ;  /* 0x00000000008f781c */ /* 0x000fda0000703f70 */
[----:B------:R-:W-:Y:S05]  /*03e0*/  @P0 BRA `(.L_x_15) ;  /* 0x00000004004c0947 */ /* 0x000fea0003800000 */
[----:B------:R-:W-:-:S13]  /*03f0*/  LOP3.LUT P0, RZ, R9, 0x7fffffff, R8, 0xc8, !PT ;  /* 0x7fffffff09ff7812 */ /* 0x000fda000780c808 */
[----:B------:R-:W-:Y:S05]  /*0400*/  @!P0 BRA `(.L_x_16) ;  /* 0x00000004003c8947 */ /* 0x000fea0003800000 */
[C---:B------:R-:W-:Y:S02]  /*0410*/  FSETP.NEU.FTZ.AND P2, PT, |R3|.reuse, +INF , PT ;  /* 0x7f8000000300780b */ /* 0x040fe40003f5d200 */
[----:B------:R-:W-:Y:S02]  /*0420*/  FSETP.NEU.FTZ.AND P1, PT, |R0|, +INF , PT ;  /* 0x7f8000000000780b */ /* 0x000fe40003f3d200 */
[----:B------:R-:W-:-:S11]  /*0430*/  FSETP.NEU.FTZ.AND P0, PT, |R3|, +INF , PT ;  /* 0x7f8000000300780b */ /* 0x000fd60003f1d200 */
[----:B------:R-:W-:Y:S05]  /*0440*/  @!P1 BRA !P2, `(.L_x_16) ;  /* 0x00000004002c9947 */ /* 0x000fea0005000000 */
[----:B------:R-:W-:-:S04]  /*0450*/  LOP3.LUT P2, RZ, R8, 0x7fffffff, RZ, 0xc0, !PT ;  /* 0x7fffffff08ff7812 */ /* 0x000fc8000784c0ff */
[----:B------:R-:W-:-:S13]  /*0460*/  PLOP3.LUT P1, PT, P1, P2, PT, 0x2f, 0xf2 ;  /* 0x0000000000f2781c */ /* 0x000fda0000f24577 */
[----:B------:R-:W-:Y:S05]  /*0470*/  @P1 BRA `(.L_x_17) ;  /* 0x0000000400181947 */ /* 0x000fea0003800000 */
[----:B------:R-:W-:-:S04]  /*0480*/  LOP3.LUT P1, RZ, R9, 0x7fffffff, RZ, 0xc0, !PT ;  /* 0x7fffffff09ff7812 */ /* 0x000fc8000782c0ff */
[----:B------:R-:W-:-:S13]  /*0490*/  PLOP3.LUT P0, PT, P0, P1, PT, 0x2f, 0xf2 ;  /* 0x0000000000f2781c */ /* 0x000fda0000702577 */
[----:B------:R-:W-:Y:S05]  /*04a0*/  @P0 BRA `(.L_x_18) ;  /* 0x0000000400000947 */ /* 0x000fea0003800000 */
[----:B------:R-:W-:Y:S02]  /*04b0*/  ISETP.GE.AND P0, PT, R11, RZ, PT ;  /* 0x000000ff0b00720c */ /* 0x000fe40003f06270 */
[----:B------:R-:W-:-:S11]  /*04c0*/  ISETP.GE.AND P1, PT, R12, RZ, PT ;  /* 0x000000ff0c00720c */ /* 0x000fd60003f26270 */
[----:B------:R-:W-:Y:S01]  /*04d0*/  @P0 IMAD.MOV.U32 R10, RZ, RZ, RZ ;  /* 0x000000ffff0a0224 */ /* 0x000fe200078e00ff */
[----:B------:R-:W-:Y:S01]  /*04e0*/  @!P0 MOV R10, 0xffffffc0 ;  /* 0xffffffc0000a8802 */ /* 0x000fe20000000f00 */
[----:B------:R-:W-:Y:S01]  /*04f0*/  @!P0 FFMA R8, R3, 1.84467440737095516160e+19, RZ ;  /* 0x5f80000003088823 */ /* 0x000fe200000000ff */
[----:B------:R-:W-:-:S03]  /*0500*/  @!P1 FFMA R9, R0, 1.84467440737095516160e+19, RZ ;  /* 0x5f80000000099823 */ /* 0x000fc600000000ff */
[----:B------:R-:W-:-:S07]  /*0510*/  @!P1 VIADD R10, R10, 0x40 ;  /* 0x000000400a0a9836 */ /* 0x000fce0000000000 */
.L_x_14:
[----:B------:R-:W-:Y:S01]  /*0520*/  LEA R0, R7, 0xc0800000, 0x17 ;  /* 0xc080000007007811 */ /* 0x000fe200078eb8ff */
[----:B------:R-:W-:Y:S01]  /*0530*/  VIADD R6, R6, 0xffffff81 ;  /* 0xffffff8106067836 */ /* 0x000fe20000000000 */
[----:B------:R-:W-:Y:S03]  /*0540*/  BSSY.RECONVERGENT B2, `(.L_x_19) ;  /* 0x0000035000027945 */ /* 0x000fe60003800200 */
[----:B------:R-:W-:Y:S01]  /*0550*/  IMAD.IADD R9, R9, 0x1, -R0 ;  /* 0x0000000109097824 */ /* 0x000fe200078e0a00 */
[C---:B------:R-:W-:Y:S01]  /*0560*/  IADD3 R7, PT, PT, R6.reuse, 0x7f, -R7 ;  /* 0x0000007f06077810 */ /* 0x040fe20007ffe807 */
[----:B------:R-:W-:Y:S02]  /*0570*/  IMAD R0, R6, -0x800000, R8 ;  /* 0xff80000006007824 */ /* 0x000fe400078e0208 */
[----:B------:R-:W0:Y:S01]  /*0580*/  MUFU.RCP R3, R9 ;  /* 0x0000000900037308 */ /* 0x000e220000001000 */
[----:B------:R-:W-:Y:S01]  /*0590*/  FADD.FTZ R11, -R9, -RZ ;  /* 0x800000ff090b7221 */ /* 0x000fe20000010100 */
[----:B------:R-:W-:-:S03]  /*05a0*/  IMAD.IADD R7, R7, 0x1, R10 ;  /* 0x0000000107077824 */ /* 0x000fc600078e020a */
[----:B0-----:R-:W-:-:S04]  /*05b0*/  FFMA R12, R3, R11, 1 ;  /* 0x3f800000030c7423 */ /* 0x001fc8000000000b */
[----:B------:R-:W-:-:S04]  /*05c0*/  FFMA R12, R3, R12, R3 ;  /* 0x0000000c030c7223 */ /* 0x000fc80000000003 */
[----:B------:R-:W-:-:S04]  /*05d0*/  FFMA R3, R0, R12, RZ ;  /* 0x0000000c00037223 */ /* 0x000fc800000000ff */
[----:B------:R-:W-:-:S04]  /*05e0*/  FFMA R8, R11, R3, R0 ;  /* 0x000000030b087223 */ /* 0x000fc80000000000 */
[----:B------:R-:W-:-:S04]  /*05f0*/  FFMA R13, R12, R8, R3 ;  /* 0x000000080c0d7223 */ /* 0x000fc80000000003 */
[----:B------:R-:W-:-:S04]  /*0600*/  FFMA R8, R11, R13, R0 ;  /* 0x0000000d0b087223 */ /* 0x000fc80000000000 */
[----:B------:R-:W-:-:S05]  /*0610*/  FFMA R0, R12, R8, R13 ;  /* 0x000000080c007223 */ /* 0x000fca000000000d */
[----:B------:R-:W-:-:S04]  /*0620*/  SHF.R.U32.HI R3, RZ, 0x17, R0 ;  /* 0x00000017ff037819 */ /* 0x000fc80000011600 */
[----:B------:R-:W-:-:S05]  /*0630*/  LOP3.LUT R3, R3, 0xff, RZ, 0xc0, !PT ;  /* 0x000000ff03037812 */ /* 0x000fca00078ec0ff */
[----:B------:R-:W-:-:S04]  /*0640*/  IMAD.IADD R9, R3, 0x1, R7 ;  /* 0x0000000103097824 */ /* 0x000fc800078e0207 */
[----:B------:R-:W-:-:S05]  /*0650*/  VIADD R3, R9, 0xffffffff ;  /* 0xffffffff09037836 */ /* 0x000fca0000000000 */
[----:B------:R-:W-:-:S13]  /*0660*/  ISETP.GE.U32.AND P0, PT, R3, 0xfe, PT ;  /* 0x000000fe0300780c */ /* 0x000fda0003f06070 */
[----:B------:R-:W-:Y:S05]  /*0670*/  @!P0 BRA `(.L_x_20) ;  /* 0x0000000000808947 */ /* 0x000fea0003800000 */
[----:B------:R-:W-:-:S13]  /*0680*/  ISETP.GT.AND P0, PT, R9, 0xfe, PT ;  /* 0x000000fe0900780c */ /* 0x000fda0003f04270 */
[----:B------:R-:W-:Y:S05]  /*0690*/  @P0 BRA `(.L_x_21) ;  /* 0x00000000006c0947 */ /* 0x000fea0003800000 */
[----:B------:R-:W-:-:S13]  /*06a0*/  ISETP.GE.AND P0, PT, R9, 0x1, PT ;  /* 0x000000010900780c */ /* 0x000fda0003f06270 */
[----:B------:R-:W-:Y:S05]  /*06b0*/  @P0 BRA `(.L_x_22) ;  /* 0x0000000000740947 */ /* 0x000fea0003800000 */
[----:B------:R-:W-:Y:S02]  /*06c0*/  ISETP.GE.AND P0, PT, R9, -0x18, PT ;  /* 0xffffffe80900780c */ /* 0x000fe40003f06270 */
[----:B------:R-:W-:-:S11]  /*06d0*/  LOP3.LUT R0, R0, 0x80000000, RZ, 0xc0, !PT ;  /* 0x8000000000007812 */ /* 0x000fd600078ec0ff */
[----:B------:R-:W-:Y:S05]  /*06e0*/  @!P0 BRA `(.L_x_22) ;  /* 0x0000000000688947 */ /* 0x000fea0003800000 */
[CCC-:B------:R-:W-:Y:S01]  /*06f0*/  FFMA.RZ R3, R12.reuse, R8.reuse, R13.reuse ;  /* 0x000000080c037223 */ /* 0x1c0fe2000000c00d */
[CCC-:B------:R-:W-:Y:S01]  /*0700*/  FFMA.RM R6, R12.reuse, R8.reuse, R13.reuse ;  /* 0x000000080c067223 */ /* 0x1c0fe2000000400d */
[C---:B------:R-:W-:Y:S02]  /*0710*/  ISETP.NE.AND P2, PT, R9.reuse, RZ, PT ;  /* 0x000000ff0900720c */ /* 0x040fe40003f45270 */
[----:B------:R-:W-:Y:S02]  /*0720*/  ISETP.NE.AND P1, PT, R9, RZ, PT ;  /* 0x000000ff0900720c */ /* 0x000fe40003f25270 */
[----:B------:R-:W-:Y:S01]  /*0730*/  LOP3.LUT R7, R3, 0x7fffff, RZ, 0xc0, !PT ;  /* 0x007fffff03077812 */ /* 0x000fe200078ec0ff */
[----:B------:R-:W-:Y:S01]  /*0740*/  FFMA.RP R3, R12, R8, R13 ;  /* 0x000000080c037223 */ /* 0x000fe2000000800d */
[----:B------:R-:W-:Y:S01]  /*0750*/  IADD3 R8, PT, PT, R9, 0x20, RZ ;  /* 0x0000002009087810 */ /* 0x000fe20007ffe0ff */
[----:B------:R-:W-:Y:S01]  /*0760*/  IMAD.MOV R9, RZ, RZ, -R9 ;  /* 0x000000ffff097224 */ /* 0x000fe200078e0a09 */
[----:B------:R-:W-:-:S02]  /*0770*/  LOP3.LUT R7, R7, 0x800000, RZ, 0xfc, !PT ;  /* 0x0080000007077812 */ /* 0x000fc400078efcff */
[----:B------:R-:W-:Y:S02]  /*0780*/  FSETP.NEU.FTZ.AND P0, PT, R3, R6, PT ;  /* 0x000000060300720b */ /* 0x000fe40003f1d000 */
[----:B------:R-:W-:Y:S02]  /*0790*/  SHF.L.U32 R8, R7, R8, RZ ;  /* 0x0000000807087219 */ /* 0x000fe400000006ff */
[----:B------:R-:W-:Y:S02]  /*07a0*/  SEL R6, R9, RZ, P2 ;  /* 0x000000ff09067207 */ /* 0x000fe40001000000 */
[----:B------:R-:W-:Y:S02]  /*07b0*/  ISETP.NE.AND P1, PT, R8, RZ, P1 ;  /* 0x000000ff0800720c */ /* 0x000fe40000f25270 */
[----:B------:R-:W-:Y:S02]  /*07c0*/  SHF.R.U32.HI R6, RZ, R6, R7 ;  /* 0x00000006ff067219 */ /* 0x000fe40000011607 */
[----:B------:R-:W-:-:S02]  /*07d0*/  PLOP3.LUT P0, PT, P0, P1, PT, 0xf8, 0x8f ;  /* 0x00000000008f781c */ /* 0x000fc40000703f70 */
[----:B------:R-:W-:Y:S02]  /*07e0*/  SHF.R.U32.HI R8, RZ, 0x1, R6 ;  /* 0x00000001ff087819 */ /* 0x000fe40000011606 */
[----:B------:R-:W-:-:S04]  /*07f0*/  SEL R3, RZ, 0x1, !P0 ;  /* 0x00000001ff037807 */ /* 0x000fc80004000000 */
[----:B------:R-:W-:-:S04]  /*0800*/  LOP3.LUT R3, R3, 0x1, R8, 0xf8, !PT ;  /* 0x0000000103037812 */ /* 0x000fc800078ef808 */
[----:B------:R-:W-:-:S05]  /*0810*/  LOP3.LUT R3, R3, R6, RZ, 0xc0, !PT ;  /* 0x0000000603037212 */ /* 0x000fca00078ec0ff */
[----:B------:R-:W-:-:S05]  /*0820*/  IMAD.IADD R3, R8, 0x1, R3 ;  /* 0x0000000108037824 */ /* 0x000fca00078e0203 */
[----:B------:R-:W-:Y:S01]  /*0830*/  LOP3.LUT R0, R3, R0, RZ, 0xfc, !PT ;  /* 0x0000000003007212 */ /* 0x000fe200078efcff */
[----:B------:R-:W-:Y:S06]  /*0840*/  BRA `(.L_x_22) ;  /* 0x0000000000107947 */ /* 0x000fec0003800000 */
.L_x_21:
[----:B------:R-:W-:-:S04]  /*0850*/  LOP3.LUT R0, R0, 0x80000000, RZ, 0xc0, !PT ;  /* 0x8000000000007812 */ /* 0x000fc800078ec0ff */
[----:B------:R-:W-:Y:S01]  /*0860*/  LOP3.LUT R0, R0, 0x7f800000, RZ, 0xfc, !PT ;  /* 0x7f80000000007812 */ /* 0x000fe200078efcff */
[----:B------:R-:W-:Y:S06]  /*0870*/  BRA `(.L_x_22) ;  /* 0x0000000000047947 */ /* 0x000fec0003800000 */
.L_x_20:
[----:B------:R-:W-:-:S07]  /*0880*/  IMAD R0, R7, 0x800000, R0 ;  /* 0x0080000007007824 */ /* 0x000fce00078e0200 */
.L_x_22:
[----:B------:R-:W-:Y:S05]  /*0890*/  BSYNC.RECONVERGENT B2 ;  /* 0x0000000000027941 */ /* 0x000fea0003800200 */
.L_x_19:
[----:B------:R-:W-:Y:S05]  /*08a0*/  BRA `(.L_x_23) ;  /* 0x0000000000207947 */ /* 0x000fea0003800000 */
.L_x_18:
[----:B------:R-:W-:-:S04]  /*08b0*/  LOP3.LUT R0, R9, 0x80000000, R8, 0x48, !PT ;  /* 0x8000000009007812 */ /* 0x000fc800078e4808 */
[----:B------:R-:W-:Y:S01]  /*08c0*/  LOP3.LUT R0, R0, 0x7f800000, RZ, 0xfc, !PT ;  /* 0x7f80000000007812 */ /* 0x000fe200078efcff */
[----:B------:R-:W-:Y:S06]  /*08d0*/  BRA `(.L_x_23) ;  /* 0x0000000000147947 */ /* 0x000fec0003800000 */
.L_x_17:
[----:B------:R-:W-:Y:S01]  /*08e0*/  LOP3.LUT R0, R9, 0x80000000, R8, 0x48, !PT ;  /* 0x8000000009007812 */ /* 0x000fe200078e4808 */
[----:B------:R-:W-:Y:S06]  /*08f0*/  BRA `(.L_x_23) ;  /* 0x00000000000c7947 */ /* 0x000fec0003800000 */
.L_x_16:
[----:B------:R-:W0:Y:S01]  /*0900*/  MUFU.RSQ R0, -QNAN ;  /* 0xffc0000000007908 */ /* 0x000e220000001400 */
[----:B------:R-:W-:Y:S05]  /*0910*/  BRA `(.L_x_23) ;  /* 0x0000000000047947 */ /* 0x000fea0003800000 */
.L_x_15:
[----:B------:R-:W-:-:S07]  /*0920*/  FADD.FTZ R0, R3, R0 ;  /* 0x0000000003007221 */ /* 0x000fce0000010000 */
.L_x_23:
[----:B------:R-:W-:Y:S05]  /*0930*/  BSYNC.RECONVERGENT B1 ;  /* 0x0000000000017941 */ /* 0x000fea0003800200 */
.L_x_13:
[----:B------:R-:W-:-:S04]  /*0940*/  IMAD.MOV.U32 R3, RZ, RZ, 0x0 ;  /* 0x00000000ff037424 */ /* 0x000fc800078e00ff */
[----:B0-----:R-:W-:Y:S05]  /*0950*/  RET.REL.NODEC R2 `(_Z18softmax_activationPfi) ;  /* 0xfffffff402a87950 */ /* 0x001fea0003c3ffff */
.L_x_24:
        /* <DEDUP_REMOVED lines=10> */
.L_x_26:


//--------------------- .text._Z15relu_activationPfi --------------------------
	.section	.text._Z15relu_activationPfi,"ax",@progbits
	.align	128
        .global         _Z15relu_activationPfi
        .type           _Z15relu_activationPfi,@function
        .size           _Z15relu_activationPfi,(.L_x_29 - _Z15relu_activationPfi)
        .other          _Z15relu_activationPfi,@"STO_CUDA_ENTRY STV_DEFAULT"
_Z15relu_activationPfi:
.text._Z15relu_activationPfi:
[----:B------:R-:W-:Y:S01]  /*0000*/  LDC R1, c[0x0][0x37c] ;  /* 0x0000df00ff017b82 */ /* 0x000fe20000000800 */
[----:B------:R-:W0:Y:S07]  /*0010*/  S2R R0, SR_TID.X ;  /* 0x0000000000007919 */ /* 0x000e2e0000002100 */
[----:B------:R-:W0:Y:S01]  /*0020*/  S2UR UR4, SR_CTAID.X ;  /* 0x00000000000479c3 */ /* 0x000e220000002500 */
[----:B------:R-:W1:Y:S07]  /*0030*/  LDCU UR5, c[0x0][0x388] ;  /* 0x00007100ff0577ac */ /* 0x000e6e0008000800 */
[----:B------:R-:W0:Y:S02]  /*0040*/  LDC R5, c[0x0][0x360] ;  /* 0x0000d800ff057b82 */ /* 0x000e240000000800 */
[----:B0-----:R-:W-:-:S05]  /*0050*/  IMAD R5, R5, UR4, R0 ;  /* 0x0000000405057c24 */ /* 0x001fca000f8e0200 */
[----:B-1----:R-:W-:-:S13]  /*0060*/  ISETP.GE.AND P0, PT, R5, UR5, PT ;  /* 0x0000000505007c0c */ /* 0x002fda000bf06270 */
[----:B------:R-:W-:Y:S05]  /*0070*/  @P0 EXIT ;  /* 0x000000000000094d */ /* 0x000fea0003800000 */
[----:B------:R-:W0:Y:S01]  /*0080*/  LDC.64 R2, c[0x0][0x380] ;  /* 0x0000e000ff027b82 */ /* 0x000e220000000a00 */
[----:B------:R-:W1:Y:S01]  /*0090*/  LDCU.64 UR4, c[0x0][0x358] ;  /* 0x00006b00ff0477ac */ /* 0x000e620008000a00 */
[----:B0-----:R-:W-:-:S05]  /*00a0*/  IMAD.WIDE R2, R5, 0x4, R2 ;  /* 0x0000000405027825 */ /* 0x001fca00078e0202 */
[----:B-1----:R-:W2:Y:S02]  /*00b0*/  LDG.E R0, desc[UR4][R2.64] ;  /* 0x0000000402007981 */ /* 0x002ea4000c1e1900 */
[----:B--2---:R-:W-:-:S04]  /*00c0*/  FSETP.GEU.AND P0, PT, R0, RZ, PT ;  /* 0x000000ff0000720b */ /* 0x004fc80003f0e000 */
[----:B------:R-:W-:-:S05]  /*00d0*/  FSEL R5, R0, RZ, P0 ;  /* 0x000000ff00057208 */ /* 0x000fca0000000000 */
[----:B------:R-:W-:Y:S01]  /*00e0*/  STG.E desc[UR4][R2.64], R5 ;  /* 0x0000000502007986 */ /* 0x000fe2000c101904 */
[----:B------:R-:W-:Y:S05]  /*00f0*/  EXIT ;  /* 0x000000000000794d */ /* 0x000fea0003800000 */
.L_x_25:
        /* <DEDUP_REMOVED lines=16> */
.L_x_29:


//--------------------- .nv.shared.reserved.0     --------------------------
	.section	.nv.shared.reserved.0,"aw",@nobits
	.weak		__nv_reservedSMEM_offset_0_alias
	.size		__nv_reservedSMEM_offset_0_alias, 0, 64
	.other		__nv_reservedSMEM_offset_0_alias,@"STO_CUDA_RESERVED_SHARED STV_DEFAULT"
__nv_reservedSMEM_offset_0_alias:
	.zero		0
	.zero		64


//--------------------- .nv.shared._Z18softmax_activationPfi --------------------------
	.section	.nv.shared._Z18softmax_activationPfi,"aw",@nobits
	.sectionflags	@""
	.align	4
.nv.shared._Z18softmax_activationPfi:
	.zero		1028


//--------------------- .nv.constant0._Z14convolution_2dPfS_S_iiiiiiiii --------------------------
	.section	.nv.constant0._Z14convolution_2dPfS_S_iiiiiiiii,"a",@progbits
	.sectionflags	@""
	.align	4
.nv.constant0._Z14convolution_2dPfS_S_iiiiiiiii:
	.zero		956


//--------------------- .nv.constant0._Z18softmax_activationPfi --------------------------
	.section	.nv.constant0._Z18softmax_activationPfi,"a",@progbits
	.sectionflags	@""
	.align	4
.nv.constant0._Z18softmax_activationPfi:
	.zero		908


//--------------------- .nv.constant0._Z15relu_activationPfi --------------------------
	.section	.nv.constant0._Z15relu_activationPfi,"a",@progbits
	.sectionflags	@""
	.align	4
.nv.constant0._Z15relu_activationPfi:
	.zero		908


//--------------------- SYMBOLS --------------------------

	.type		.nv.reservedSmem.offset0,@object
	.size		.nv.reservedSmem.offset0,0x4
	.type		.nv.reservedSmem.cap,@object
	.size		.nv.reservedSmem.cap,0x4
